//
// Generated by NVIDIA NVVM Compiler
//
// Compiler Build ID: CL-36424714
// Cuda compilation tools, release 13.0, V13.0.88
// Based on NVVM 20.0.0
//

.version 9.0
.target sm_100
.address_size 64

	// .globl	_Z8block_QRPfS_S_S_S_S_S_S_S_PiS_PKiS2_S2_

.visible .entry _Z8block_QRPfS_S_S_S_S_S_S_S_PiS_PKiS2_S2_(
	.param .u64 .ptr .align 1 _Z8block_QRPfS_S_S_S_S_S_S_S_PiS_PKiS2_S2__param_0,
	.param .u64 .ptr .align 1 _Z8block_QRPfS_S_S_S_S_S_S_S_PiS_PKiS2_S2__param_1,
	.param .u64 .ptr .align 1 _Z8block_QRPfS_S_S_S_S_S_S_S_PiS_PKiS2_S2__param_2,
	.param .u64 .ptr .align 1 _Z8block_QRPfS_S_S_S_S_S_S_S_PiS_PKiS2_S2__param_3,
	.param .u64 .ptr .align 1 _Z8block_QRPfS_S_S_S_S_S_S_S_PiS_PKiS2_S2__param_4,
	.param .u64 .ptr .align 1 _Z8block_QRPfS_S_S_S_S_S_S_S_PiS_PKiS2_S2__param_5,
	.param .u64 .ptr .align 1 _Z8block_QRPfS_S_S_S_S_S_S_S_PiS_PKiS2_S2__param_6,
	.param .u64 .ptr .align 1 _Z8block_QRPfS_S_S_S_S_S_S_S_PiS_PKiS2_S2__param_7,
	.param .u64 .ptr .align 1 _Z8block_QRPfS_S_S_S_S_S_S_S_PiS_PKiS2_S2__param_8,
	.param .u64 .ptr .align 1 _Z8block_QRPfS_S_S_S_S_S_S_S_PiS_PKiS2_S2__param_9,
	.param .u64 .ptr .align 1 _Z8block_QRPfS_S_S_S_S_S_S_S_PiS_PKiS2_S2__param_10,
	.param .u64 .ptr .align 1 _Z8block_QRPfS_S_S_S_S_S_S_S_PiS_PKiS2_S2__param_11,
	.param .u64 .ptr .align 1 _Z8block_QRPfS_S_S_S_S_S_S_S_PiS_PKiS2_S2__param_12,
	.param .u64 .ptr .align 1 _Z8block_QRPfS_S_S_S_S_S_S_S_PiS_PKiS2_S2__param_13
)
{
	.reg .pred 	%p<102>;
	.reg .b32 	%r<303>;
	.reg .b32 	%f<172>;
	.reg .b64 	%rd<223>;
	.reg .b64 	%fd<6>;

	ld.param.u64 	%rd42, [_Z8block_QRPfS_S_S_S_S_S_S_S_PiS_PKiS2_S2__param_0];
	ld.param.u64 	%rd43, [_Z8block_QRPfS_S_S_S_S_S_S_S_PiS_PKiS2_S2__param_1];
	ld.param.u64 	%rd44, [_Z8block_QRPfS_S_S_S_S_S_S_S_PiS_PKiS2_S2__param_2];
	ld.param.u64 	%rd45, [_Z8block_QRPfS_S_S_S_S_S_S_S_PiS_PKiS2_S2__param_4];
	ld.param.u64 	%rd46, [_Z8block_QRPfS_S_S_S_S_S_S_S_PiS_PKiS2_S2__param_5];
	ld.param.u64 	%rd47, [_Z8block_QRPfS_S_S_S_S_S_S_S_PiS_PKiS2_S2__param_6];
	ld.param.u64 	%rd48, [_Z8block_QRPfS_S_S_S_S_S_S_S_PiS_PKiS2_S2__param_7];
	ld.param.u64 	%rd41, [_Z8block_QRPfS_S_S_S_S_S_S_S_PiS_PKiS2_S2__param_9];
	ld.param.u64 	%rd49, [_Z8block_QRPfS_S_S_S_S_S_S_S_PiS_PKiS2_S2__param_10];
	ld.param.u64 	%rd50, [_Z8block_QRPfS_S_S_S_S_S_S_S_PiS_PKiS2_S2__param_11];
	ld.param.u64 	%rd51, [_Z8block_QRPfS_S_S_S_S_S_S_S_PiS_PKiS2_S2__param_12];
	ld.param.u64 	%rd52, [_Z8block_QRPfS_S_S_S_S_S_S_S_PiS_PKiS2_S2__param_13];
	cvta.to.global.u64 	%rd1, %rd46;
	cvta.to.global.u64 	%rd2, %rd47;
	cvta.to.global.u64 	%rd3, %rd48;
	cvta.to.global.u64 	%rd4, %rd45;
	cvta.to.global.u64 	%rd5, %rd43;
	cvta.to.global.u64 	%rd6, %rd42;
	cvta.to.global.u64 	%rd7, %rd49;
	cvta.to.global.u64 	%rd8, %rd44;
	cvta.to.global.u64 	%rd53, %rd41;
	cvta.to.global.u64 	%rd54, %rd52;
	cvta.to.global.u64 	%rd55, %rd51;
	cvta.to.global.u64 	%rd56, %rd50;
	mov.u32 	%r123, %ctaid.x;
	mul.wide.u32 	%rd57, %r123, 4;
	add.s64 	%rd58, %rd56, %rd57;
	ld.global.u32 	%r1, [%rd58];
	add.s64 	%rd59, %rd55, %rd57;
	ld.global.u32 	%r2, [%rd59];
	add.s64 	%rd60, %rd54, %rd57;
	ld.global.u32 	%r3, [%rd60];
	mul.lo.s32 	%r4, %r1, %r1;
	mov.u32 	%r5, %tid.x;
	setp.ne.s32 	%p1, %r5, 0;
	add.s64 	%rd9, %rd53, %rd57;
	@%p1 bra 	$L__BB0_2;
	mov.b32 	%r124, 0;
	st.global.u32 	[%rd9], %r124;
$L__BB0_2:
	setp.ge.u32 	%p2, %r5, %r4;
	@%p2 bra 	$L__BB0_143;
	mov.u32 	%r6, %ntid.x;
	mov.u32 	%r252, %r5;
$L__BB0_4:
	div.s32 	%r125, %r252, %r1;
	mul.lo.s32 	%r126, %r125, %r1;
	sub.s32 	%r127, %r252, %r126;
	setp.eq.s32 	%p3, %r125, %r127;
	selp.f32 	%f24, 0f3F800000, 0f00000000, %p3;
	add.s32 	%r128, %r252, %r2;
	mul.wide.s32 	%rd61, %r128, 4;
	add.s64 	%rd62, %rd7, %rd61;
	st.global.f32 	[%rd62], %f24;
	add.s32 	%r252, %r252, %r6;
	setp.lt.s32 	%p4, %r252, %r4;
	mov.u32 	%r253, %r5;
	@%p4 bra 	$L__BB0_4;
$L__BB0_5:
	add.s32 	%r129, %r253, %r2;
	mul.wide.s32 	%rd63, %r129, 4;
	add.s64 	%rd64, %rd6, %rd63;
	ld.global.f32 	%f25, [%rd64];
	add.s64 	%rd65, %rd5, %rd63;
	st.global.f32 	[%rd65], %f25;
	add.s64 	%rd66, %rd4, %rd63;
	st.global.f32 	[%rd66], %f25;
	ld.global.f32 	%f26, [%rd64];
	add.s64 	%rd67, %rd3, %rd63;
	st.global.f32 	[%rd67], %f26;
	add.s32 	%r253, %r253, %r6;
	setp.lt.s32 	%p5, %r253, %r4;
	@%p5 bra 	$L__BB0_5;
	ld.param.u64 	%rd217, [_Z8block_QRPfS_S_S_S_S_S_S_S_PiS_PKiS2_S2__param_3];
	cvt.rn.f32.s32 	%f27, %r1;
	cvt.f64.f32 	%fd2, %f27;
	mul.f64 	%fd1, %fd2, 0d3FE0000000000000;
	cvta.to.global.u64 	%rd68, %rd217;
	mul.wide.s32 	%rd69, %r3, 4;
	add.s64 	%rd10, %rd68, %rd69;
	and.b32  	%r9, %r1, 3;
	and.b32  	%r10, %r1, 2147483644;
$L__BB0_7:
	setp.lt.s32 	%p6, %r1, 2;
	mov.u32 	%r284, %r5;
	@%p6 bra 	$L__BB0_85;
	mov.b32 	%r254, 0;
$L__BB0_9:
	add.s32 	%r14, %r254, %r2;
	mad.lo.s32 	%r131, %r254, %r1, %r14;
	mul.wide.s32 	%rd70, %r131, 4;
	add.s64 	%rd71, %rd6, %rd70;
	ld.global.f32 	%f1, [%rd71];
	mov.u32 	%r255, %r5;
$L__BB0_10:
	div.s32 	%r17, %r255, %r1;
	mul.lo.s32 	%r132, %r17, %r1;
	sub.s32 	%r16, %r255, %r132;
	setp.ne.s32 	%p7, %r16, %r17;
	setp.ge.s32 	%p8, %r16, %r254;
	or.pred  	%p9, %p8, %p7;
	@%p9 bra 	$L__BB0_12;
	add.s32 	%r136, %r255, %r2;
	mul.wide.s32 	%rd74, %r136, 4;
	add.s64 	%rd75, %rd6, %rd74;
	mov.b32 	%r137, 1065353216;
	st.global.u32 	[%rd75], %r137;
	bra.uni 	$L__BB0_14;
$L__BB0_12:
	min.s32 	%r133, %r16, %r17;
	setp.ge.s32 	%p10, %r133, %r254;
	@%p10 bra 	$L__BB0_14;
	add.s32 	%r134, %r255, %r2;
	mul.wide.s32 	%rd72, %r134, 4;
	add.s64 	%rd73, %rd6, %rd72;
	mov.b32 	%r135, 0;
	st.global.u32 	[%rd73], %r135;
$L__BB0_14:
	add.s32 	%r255, %r255, %r6;
	setp.lt.s32 	%p11, %r255, %r4;
	@%p11 bra 	$L__BB0_10;
	bar.sync 	0;
	mov.u32 	%r256, %r5;
$L__BB0_16:
	setp.ge.s32 	%p12, %r256, %r1;
	@%p12 bra 	$L__BB0_18;
	mad.lo.s32 	%r138, %r256, %r1, %r14;
	mul.wide.s32 	%rd76, %r138, 4;
	add.s64 	%rd77, %rd6, %rd76;
	ld.global.f32 	%f28, [%rd77];
	add.s32 	%r139, %r256, %r3;
	mul.wide.s32 	%rd78, %r139, 4;
	add.s64 	%rd79, %rd8, %rd78;
	st.global.f32 	[%rd79], %f28;
$L__BB0_18:
	add.s32 	%r256, %r256, %r6;
	setp.lt.s32 	%p13, %r256, %r4;
	@%p13 bra 	$L__BB0_16;
	mov.u32 	%r257, %r5;
$L__BB0_20:
	setp.ge.s32 	%p14, %r257, %r1;
	@%p14 bra 	$L__BB0_22;
	add.s32 	%r140, %r257, %r3;
	mul.wide.s32 	%rd80, %r140, 4;
	add.s64 	%rd81, %rd8, %rd80;
	ld.global.f32 	%f29, [%rd81];
	mul.wide.s32 	%rd82, %r257, 4;
	add.s64 	%rd83, %rd10, %rd82;
	mul.f32 	%f30, %f29, %f29;
	st.global.f32 	[%rd83], %f30;
$L__BB0_22:
	add.s32 	%r257, %r257, %r6;
	setp.lt.s32 	%p15, %r257, %r4;
	@%p15 bra 	$L__BB0_20;
	setp.leu.f64 	%p16, %fd1, 0d0000000000000000;
	bar.sync 	0;
	mov.b32 	%r258, 1;
	@%p16 bra 	$L__BB0_33;
	mov.b32 	%r259, 0;
	mov.b32 	%r258, 1;
$L__BB0_25:
	mov.u32 	%r260, %r5;
$L__BB0_26:
	setp.ge.s32 	%p17, %r260, %r1;
	@%p17 bra 	$L__BB0_29;
	shl.b32 	%r144, %r258, 1;
	rem.s32 	%r145, %r260, %r144;
	setp.ne.s32 	%p18, %r145, 0;
	add.s32 	%r146, %r260, %r258;
	setp.ge.s32 	%p19, %r146, %r1;
	or.pred  	%p20, %p18, %p19;
	@%p20 bra 	$L__BB0_29;
	mul.wide.s32 	%rd84, %r260, 4;
	add.s64 	%rd85, %rd10, %rd84;
	ld.global.f32 	%f31, [%rd85];
	mul.wide.s32 	%rd86, %r258, 4;
	add.s64 	%rd87, %rd85, %rd86;
	ld.global.f32 	%f32, [%rd87];
	add.f32 	%f33, %f31, %f32;
	st.global.f32 	[%rd85], %f33;
$L__BB0_29:
	add.s32 	%r260, %r260, %r6;
	setp.lt.s32 	%p21, %r260, %r4;
	@%p21 bra 	$L__BB0_26;
	bar.sync 	0;
	mov.u32 	%r262, %r5;
$L__BB0_31:
	setp.lt.s32 	%p22, %r262, %r1;
	selp.u32 	%r147, 1, 0, %p22;
	shl.b32 	%r258, %r258, %r147;
	add.s32 	%r262, %r262, %r6;
	setp.lt.s32 	%p23, %r262, %r4;
	@%p23 bra 	$L__BB0_31;
	add.s32 	%r259, %r259, 1;
	cvt.rn.f64.u32 	%fd3, %r259;
	setp.gt.f64 	%p24, %fd1, %fd3;
	@%p24 bra 	$L__BB0_25;
$L__BB0_33:
	setp.ne.s32 	%p25, %r254, %r5;
	@%p25 bra 	$L__BB0_35;
	ld.global.f32 	%f34, [%rd10];
	sqrt.rn.f32 	%f35, %f34;
	add.s32 	%r148, %r3, %r5;
	mul.wide.s32 	%rd88, %r148, 4;
	add.s64 	%rd89, %rd8, %rd88;
	ld.global.f32 	%f36, [%rd89];
	neg.f32 	%f37, %f35;
	setp.gt.f32 	%p26, %f1, 0f00000000;
	selp.f32 	%f38, %f37, %f35, %p26;
	add.f32 	%f39, %f38, %f36;
	st.global.f32 	[%rd89], %f39;
$L__BB0_35:
	bar.sync 	0;
	mov.u32 	%r265, %r5;
$L__BB0_36:
	setp.ge.s32 	%p27, %r265, %r1;
	@%p27 bra 	$L__BB0_38;
	add.s32 	%r150, %r265, %r3;
	mul.wide.s32 	%rd90, %r150, 4;
	add.s64 	%rd91, %rd8, %rd90;
	ld.global.f32 	%f40, [%rd91];
	mul.f32 	%f41, %f40, %f40;
	mul.wide.s32 	%rd92, %r265, 4;
	add.s64 	%rd93, %rd10, %rd92;
	st.global.f32 	[%rd93], %f41;
	mov.b32 	%r258, 1;
$L__BB0_38:
	add.s32 	%r265, %r265, %r6;
	setp.lt.s32 	%p28, %r265, %r4;
	@%p28 bra 	$L__BB0_36;
	setp.leu.f64 	%p29, %fd1, 0d0000000000000000;
	bar.sync 	0;
	@%p29 bra 	$L__BB0_49;
	mov.b32 	%r268, 0;
$L__BB0_41:
	shl.b32 	%r39, %r258, 1;
	mov.u32 	%r269, %r5;
$L__BB0_42:
	setp.ge.s32 	%p30, %r269, %r1;
	@%p30 bra 	$L__BB0_45;
	rem.s32 	%r152, %r269, %r39;
	setp.ne.s32 	%p31, %r152, 0;
	add.s32 	%r153, %r269, %r258;
	setp.ge.s32 	%p32, %r153, %r1;
	or.pred  	%p33, %p31, %p32;
	@%p33 bra 	$L__BB0_45;
	mul.wide.s32 	%rd94, %r269, 4;
	add.s64 	%rd95, %rd10, %rd94;
	ld.global.f32 	%f42, [%rd95];
	mul.wide.s32 	%rd96, %r258, 4;
	add.s64 	%rd97, %rd95, %rd96;
	ld.global.f32 	%f43, [%rd97];
	add.f32 	%f44, %f42, %f43;
	st.global.f32 	[%rd95], %f44;
$L__BB0_45:
	add.s32 	%r269, %r269, %r6;
	setp.lt.s32 	%p34, %r269, %r4;
	@%p34 bra 	$L__BB0_42;
	bar.sync 	0;
	mov.u32 	%r271, %r5;
$L__BB0_47:
	setp.lt.s32 	%p35, %r271, %r1;
	selp.u32 	%r154, 1, 0, %p35;
	shl.b32 	%r258, %r258, %r154;
	add.s32 	%r271, %r271, %r6;
	setp.lt.s32 	%p36, %r271, %r4;
	@%p36 bra 	$L__BB0_47;
	add.s32 	%r268, %r268, 1;
	cvt.rn.f64.u32 	%fd4, %r268;
	setp.gt.f64 	%p37, %fd1, %fd4;
	@%p37 bra 	$L__BB0_41;
$L__BB0_49:
	bar.sync 	0;
	mov.u32 	%r272, %r5;
$L__BB0_50:
	setp.ge.s32 	%p38, %r272, %r1;
	@%p38 bra 	$L__BB0_52;
	add.s32 	%r155, %r272, %r3;
	mul.wide.s32 	%rd98, %r155, 4;
	add.s64 	%rd99, %rd8, %rd98;
	ld.global.f32 	%f45, [%rd99];
	ld.global.f32 	%f46, [%rd10];
	sqrt.rn.f32 	%f47, %f46;
	div.rn.f32 	%f48, %f45, %f47;
	st.global.f32 	[%rd99], %f48;
$L__BB0_52:
	add.s32 	%r272, %r272, %r6;
	setp.lt.s32 	%p39, %r272, %r4;
	@%p39 bra 	$L__BB0_50;
	bar.sync 	0;
	mov.u32 	%r273, %r5;
$L__BB0_54:
	div.s32 	%r156, %r273, %r1;
	add.s32 	%r157, %r156, %r3;
	mul.wide.s32 	%rd100, %r157, 4;
	add.s64 	%rd101, %rd8, %rd100;
	ld.global.f32 	%f49, [%rd101];
	mul.f32 	%f50, %f49, 0fC0000000;
	mul.lo.s32 	%r158, %r156, %r1;
	sub.s32 	%r159, %r273, %r158;
	add.s32 	%r160, %r159, %r3;
	mul.wide.s32 	%rd102, %r160, 4;
	add.s64 	%rd103, %rd8, %rd102;
	ld.global.f32 	%f51, [%rd103];
	mul.f32 	%f52, %f50, %f51;
	add.s32 	%r161, %r273, %r2;
	mul.wide.s32 	%rd104, %r161, 4;
	add.s64 	%rd105, %rd2, %rd104;
	st.global.f32 	[%rd105], %f52;
	add.s32 	%r273, %r273, %r6;
	setp.lt.s32 	%p40, %r273, %r4;
	@%p40 bra 	$L__BB0_54;
	mov.u32 	%r274, %r5;
$L__BB0_56:
	div.s32 	%r162, %r274, %r1;
	mul.lo.s32 	%r163, %r162, %r1;
	sub.s32 	%r164, %r274, %r163;
	setp.ne.s32 	%p41, %r162, %r164;
	@%p41 bra 	$L__BB0_58;
	add.s32 	%r165, %r274, %r2;
	mul.wide.s32 	%rd106, %r165, 4;
	add.s64 	%rd107, %rd2, %rd106;
	ld.global.f32 	%f53, [%rd107];
	add.f32 	%f54, %f53, 0f3F800000;
	st.global.f32 	[%rd107], %f54;
$L__BB0_58:
	add.s32 	%r274, %r274, %r6;
	setp.lt.s32 	%p42, %r274, %r4;
	@%p42 bra 	$L__BB0_56;
	bar.sync 	0;
	mov.u32 	%r275, %r5;
$L__BB0_60:
	add.s32 	%r167, %r1, -1;
	setp.lt.u32 	%p43, %r167, 3;
	add.s32 	%r54, %r275, %r2;
	mul.wide.s32 	%rd108, %r54, 4;
	add.s64 	%rd11, %rd6, %rd108;
	mov.b32 	%r277, 0;
	st.global.u32 	[%rd11], %r277;
	rem.s32 	%r55, %r275, %r1;
	mov.f32 	%f165, 0f00000000;
	@%p43 bra 	$L__BB0_63;
	mov.b32 	%r276, 0;
	mov.f32 	%f165, 0f00000000;
$L__BB0_62:
	add.s32 	%r169, %r54, %r276;
	sub.s32 	%r170, %r169, %r55;
	mul.wide.s32 	%rd109, %r170, 4;
	add.s64 	%rd110, %rd2, %rd109;
	ld.global.f32 	%f57, [%rd110];
	add.s32 	%r171, %r2, %r55;
	mad.lo.s32 	%r172, %r276, %r1, %r171;
	mul.wide.s32 	%rd111, %r172, 4;
	add.s64 	%rd112, %rd5, %rd111;
	ld.global.f32 	%f58, [%rd112];
	fma.rn.f32 	%f59, %f57, %f58, %f165;
	st.global.f32 	[%rd11], %f59;
	ld.global.f32 	%f60, [%rd110+4];
	mul.wide.u32 	%rd113, %r1, 4;
	add.s64 	%rd114, %rd112, %rd113;
	ld.global.f32 	%f61, [%rd114];
	fma.rn.f32 	%f62, %f60, %f61, %f59;
	st.global.f32 	[%rd11], %f62;
	ld.global.f32 	%f63, [%rd110+8];
	add.s64 	%rd115, %rd114, %rd113;
	ld.global.f32 	%f64, [%rd115];
	fma.rn.f32 	%f65, %f63, %f64, %f62;
	st.global.f32 	[%rd11], %f65;
	ld.global.f32 	%f66, [%rd110+12];
	add.s64 	%rd116, %rd115, %rd113;
	ld.global.f32 	%f67, [%rd116];
	fma.rn.f32 	%f165, %f66, %f67, %f65;
	st.global.f32 	[%rd11], %f165;
	add.s32 	%r276, %r276, 4;
	setp.ne.s32 	%p44, %r276, %r10;
	mov.u32 	%r277, %r10;
	@%p44 bra 	$L__BB0_62;
$L__BB0_63:
	setp.eq.s32 	%p45, %r9, 0;
	@%p45 bra 	$L__BB0_67;
	setp.eq.s32 	%p46, %r9, 1;
	add.s32 	%r173, %r54, %r277;
	sub.s32 	%r174, %r173, %r55;
	mul.wide.s32 	%rd117, %r174, 4;
	add.s64 	%rd12, %rd2, %rd117;
	ld.global.f32 	%f68, [%rd12];
	add.s32 	%r175, %r2, %r55;
	mad.lo.s32 	%r176, %r277, %r1, %r175;
	mul.wide.s32 	%rd118, %r176, 4;
	add.s64 	%rd13, %rd5, %rd118;
	ld.global.f32 	%f69, [%rd13];
	fma.rn.f32 	%f5, %f68, %f69, %f165;
	st.global.f32 	[%rd11], %f5;
	@%p46 bra 	$L__BB0_67;
	setp.eq.s32 	%p47, %r9, 2;
	ld.global.f32 	%f70, [%rd12+4];
	mul.wide.u32 	%rd14, %r1, 4;
	add.s64 	%rd15, %rd13, %rd14;
	ld.global.f32 	%f71, [%rd15];
	fma.rn.f32 	%f6, %f70, %f71, %f5;
	st.global.f32 	[%rd11], %f6;
	@%p47 bra 	$L__BB0_67;
	ld.global.f32 	%f72, [%rd12+8];
	add.s64 	%rd119, %rd15, %rd14;
	ld.global.f32 	%f73, [%rd119];
	fma.rn.f32 	%f74, %f72, %f73, %f6;
	st.global.f32 	[%rd11], %f74;
$L__BB0_67:
	add.s32 	%r275, %r275, %r6;
	setp.lt.s32 	%p48, %r275, %r4;
	@%p48 bra 	$L__BB0_60;
	setp.eq.s32 	%p49, %r254, 0;
	@%p49 bra 	$L__BB0_78;
	mov.u32 	%r278, %r5;
$L__BB0_70:
	add.s32 	%r178, %r1, -1;
	setp.lt.u32 	%p50, %r178, 3;
	add.s32 	%r61, %r278, %r2;
	mul.wide.s32 	%rd120, %r61, 4;
	add.s64 	%rd16, %rd1, %rd120;
	mov.b32 	%r280, 0;
	st.global.u32 	[%rd16], %r280;
	rem.s32 	%r62, %r278, %r1;
	mov.f32 	%f167, 0f00000000;
	@%p50 bra 	$L__BB0_73;
	mov.b32 	%r279, 0;
	mov.f32 	%f167, 0f00000000;
$L__BB0_72:
	add.s32 	%r180, %r61, %r279;
	sub.s32 	%r181, %r180, %r62;
	mul.wide.s32 	%rd121, %r181, 4;
	add.s64 	%rd122, %rd2, %rd121;
	ld.global.f32 	%f77, [%rd122];
	add.s32 	%r182, %r2, %r62;
	mad.lo.s32 	%r183, %r279, %r1, %r182;
	mul.wide.s32 	%rd123, %r183, 4;
	add.s64 	%rd124, %rd4, %rd123;
	ld.global.f32 	%f78, [%rd124];
	fma.rn.f32 	%f79, %f77, %f78, %f167;
	st.global.f32 	[%rd16], %f79;
	ld.global.f32 	%f80, [%rd122+4];
	mul.wide.u32 	%rd125, %r1, 4;
	add.s64 	%rd126, %rd124, %rd125;
	ld.global.f32 	%f81, [%rd126];
	fma.rn.f32 	%f82, %f80, %f81, %f79;
	st.global.f32 	[%rd16], %f82;
	ld.global.f32 	%f83, [%rd122+8];
	add.s64 	%rd127, %rd126, %rd125;
	ld.global.f32 	%f84, [%rd127];
	fma.rn.f32 	%f85, %f83, %f84, %f82;
	st.global.f32 	[%rd16], %f85;
	ld.global.f32 	%f86, [%rd122+12];
	add.s64 	%rd128, %rd127, %rd125;
	ld.global.f32 	%f87, [%rd128];
	fma.rn.f32 	%f167, %f86, %f87, %f85;
	st.global.f32 	[%rd16], %f167;
	add.s32 	%r279, %r279, 4;
	setp.ne.s32 	%p51, %r279, %r10;
	mov.u32 	%r280, %r10;
	@%p51 bra 	$L__BB0_72;
$L__BB0_73:
	setp.eq.s32 	%p52, %r9, 0;
	@%p52 bra 	$L__BB0_77;
	setp.eq.s32 	%p53, %r9, 1;
	add.s32 	%r184, %r61, %r280;
	sub.s32 	%r185, %r184, %r62;
	mul.wide.s32 	%rd129, %r185, 4;
	add.s64 	%rd17, %rd2, %rd129;
	ld.global.f32 	%f88, [%rd17];
	add.s32 	%r186, %r2, %r62;
	mad.lo.s32 	%r187, %r280, %r1, %r186;
	mul.wide.s32 	%rd130, %r187, 4;
	add.s64 	%rd18, %rd4, %rd130;
	ld.global.f32 	%f89, [%rd18];
	fma.rn.f32 	%f10, %f88, %f89, %f167;
	st.global.f32 	[%rd16], %f10;
	@%p53 bra 	$L__BB0_77;
	setp.eq.s32 	%p54, %r9, 2;
	ld.global.f32 	%f90, [%rd17+4];
	mul.wide.u32 	%rd131, %r1, 4;
	add.s64 	%rd19, %rd18, %rd131;
	ld.global.f32 	%f91, [%rd19];
	fma.rn.f32 	%f11, %f90, %f91, %f10;
	st.global.f32 	[%rd16], %f11;
	@%p54 bra 	$L__BB0_77;
	ld.global.f32 	%f92, [%rd17+8];
	mul.wide.u32 	%rd132, %r1, 4;
	add.s64 	%rd133, %rd19, %rd132;
	ld.global.f32 	%f93, [%rd133];
	fma.rn.f32 	%f94, %f92, %f93, %f11;
	st.global.f32 	[%rd16], %f94;
$L__BB0_77:
	add.s32 	%r278, %r278, %r6;
	setp.lt.s32 	%p55, %r278, %r4;
	@%p55 bra 	$L__BB0_70;
$L__BB0_78:
	setp.eq.s32 	%p56, %r254, 0;
	bar.sync 	0;
	mov.u32 	%r282, %r5;
	@%p56 bra 	$L__BB0_79;
	bra.uni 	$L__BB0_81;
$L__BB0_79:
	mov.u32 	%r281, %r5;
$L__BB0_80:
	add.s32 	%r189, %r281, %r2;
	mul.wide.s32 	%rd137, %r189, 4;
	add.s64 	%rd138, %rd2, %rd137;
	ld.global.f32 	%f96, [%rd138];
	add.s64 	%rd139, %rd4, %rd137;
	st.global.f32 	[%rd139], %f96;
	add.s32 	%r281, %r281, %r6;
	setp.lt.s32 	%p58, %r281, %r4;
	@%p58 bra 	$L__BB0_80;
	bra.uni 	$L__BB0_82;
$L__BB0_81:
	add.s32 	%r188, %r282, %r2;
	mul.wide.s32 	%rd134, %r188, 4;
	add.s64 	%rd135, %rd1, %rd134;
	ld.global.f32 	%f95, [%rd135];
	add.s64 	%rd136, %rd4, %rd134;
	st.global.f32 	[%rd136], %f95;
	add.s32 	%r282, %r282, %r6;
	setp.lt.s32 	%p57, %r282, %r4;
	@%p57 bra 	$L__BB0_81;
$L__BB0_82:
	mov.u32 	%r283, %r5;
$L__BB0_83:
	add.s32 	%r190, %r283, %r2;
	mul.wide.s32 	%rd140, %r190, 4;
	add.s64 	%rd141, %rd6, %rd140;
	ld.global.f32 	%f97, [%rd141];
	add.s64 	%rd142, %rd5, %rd140;
	st.global.f32 	[%rd142], %f97;
	add.s32 	%r283, %r283, %r6;
	setp.lt.s32 	%p59, %r283, %r4;
	@%p59 bra 	$L__BB0_83;
	bar.sync 	0;
	add.s32 	%r254, %r254, 1;
	add.s32 	%r191, %r1, -1;
	setp.eq.s32 	%p60, %r254, %r191;
	mov.u32 	%r284, %r5;
	@%p60 bra 	$L__BB0_85;
	bra.uni 	$L__BB0_9;
$L__BB0_85:
	add.s32 	%r192, %r284, %r2;
	mul.wide.s32 	%rd143, %r192, 4;
	add.s64 	%rd144, %rd2, %rd143;
	mov.b32 	%r193, 0;
	st.global.u32 	[%rd144], %r193;
	add.s32 	%r284, %r284, %r6;
	setp.lt.s32 	%p61, %r284, %r4;
	@%p61 bra 	$L__BB0_85;
	setp.lt.s32 	%p62, %r1, 1;
	@%p62 bra 	$L__BB0_91;
	mov.b32 	%r285, 0;
$L__BB0_88:
	add.s32 	%r77, %r285, %r2;
	mad.lo.s32 	%r78, %r285, %r1, %r2;
	mov.u32 	%r286, %r5;
$L__BB0_89:
	rem.s32 	%r195, %r286, %r1;
	add.s32 	%r196, %r77, %r286;
	sub.s32 	%r197, %r196, %r195;
	mul.wide.s32 	%rd145, %r197, 4;
	add.s64 	%rd146, %rd4, %rd145;
	ld.global.f32 	%f98, [%rd146];
	add.s32 	%r198, %r78, %r195;
	mul.wide.s32 	%rd147, %r198, 4;
	add.s64 	%rd148, %rd3, %rd147;
	ld.global.f32 	%f99, [%rd148];
	add.s32 	%r199, %r286, %r2;
	mul.wide.s32 	%rd149, %r199, 4;
	add.s64 	%rd150, %rd2, %rd149;
	ld.global.f32 	%f100, [%rd150];
	fma.rn.f32 	%f101, %f98, %f99, %f100;
	st.global.f32 	[%rd150], %f101;
	add.s32 	%r286, %r286, %r6;
	setp.lt.s32 	%p63, %r286, %r4;
	@%p63 bra 	$L__BB0_89;
	add.s32 	%r285, %r285, 1;
	setp.ne.s32 	%p64, %r285, %r1;
	@%p64 bra 	$L__BB0_88;
$L__BB0_91:
	bar.sync 	0;
	mov.u32 	%r287, %r5;
$L__BB0_92:
	add.s32 	%r200, %r287, %r2;
	mul.wide.s32 	%rd151, %r200, 4;
	add.s64 	%rd152, %rd4, %rd151;
	ld.global.f32 	%f102, [%rd152];
	div.s32 	%r201, %r287, %r1;
	mul.lo.s32 	%r202, %r201, %r1;
	sub.s32 	%r203, %r287, %r202;
	add.s32 	%r204, %r201, %r2;
	mad.lo.s32 	%r205, %r203, %r1, %r204;
	mul.wide.s32 	%rd153, %r205, 4;
	add.s64 	%rd154, %rd6, %rd153;
	st.global.f32 	[%rd154], %f102;
	add.s32 	%r287, %r287, %r6;
	setp.lt.s32 	%p65, %r287, %r4;
	@%p65 bra 	$L__BB0_92;
	bar.sync 	0;
	mov.u32 	%r288, %r5;
$L__BB0_94:
	ld.param.u64 	%rd218, [_Z8block_QRPfS_S_S_S_S_S_S_S_PiS_PKiS2_S2__param_8];
	setp.lt.s32 	%p66, %r1, 1;
	add.s32 	%r85, %r288, %r2;
	cvta.to.global.u64 	%rd155, %rd218;
	mul.wide.s32 	%rd156, %r85, 4;
	add.s64 	%rd20, %rd155, %rd156;
	mov.b32 	%r206, 0;
	st.global.u32 	[%rd20], %r206;
	@%p66 bra 	$L__BB0_102;
	add.s32 	%r208, %r1, -1;
	setp.lt.u32 	%p67, %r208, 3;
	rem.s32 	%r86, %r288, %r1;
	mov.b32 	%r290, 0;
	mov.f32 	%f169, 0f00000000;
	@%p67 bra 	$L__BB0_98;
	mov.b32 	%r289, 0;
	mov.f32 	%f169, 0f00000000;
$L__BB0_97:
	add.s32 	%r210, %r85, %r289;
	sub.s32 	%r211, %r210, %r86;
	mul.wide.s32 	%rd157, %r211, 4;
	add.s64 	%rd158, %rd7, %rd157;
	ld.global.f32 	%f105, [%rd158];
	add.s32 	%r212, %r2, %r86;
	mad.lo.s32 	%r213, %r289, %r1, %r212;
	mul.wide.s32 	%rd159, %r213, 4;
	add.s64 	%rd160, %rd6, %rd159;
	ld.global.f32 	%f106, [%rd160];
	fma.rn.f32 	%f107, %f105, %f106, %f169;
	st.global.f32 	[%rd20], %f107;
	ld.global.f32 	%f108, [%rd158+4];
	mul.wide.u32 	%rd161, %r1, 4;
	add.s64 	%rd162, %rd160, %rd161;
	ld.global.f32 	%f109, [%rd162];
	fma.rn.f32 	%f110, %f108, %f109, %f107;
	st.global.f32 	[%rd20], %f110;
	ld.global.f32 	%f111, [%rd158+8];
	add.s64 	%rd163, %rd162, %rd161;
	ld.global.f32 	%f112, [%rd163];
	fma.rn.f32 	%f113, %f111, %f112, %f110;
	st.global.f32 	[%rd20], %f113;
	ld.global.f32 	%f114, [%rd158+12];
	add.s64 	%rd164, %rd163, %rd161;
	ld.global.f32 	%f115, [%rd164];
	fma.rn.f32 	%f169, %f114, %f115, %f113;
	st.global.f32 	[%rd20], %f169;
	add.s32 	%r289, %r289, 4;
	setp.ne.s32 	%p68, %r289, %r10;
	mov.u32 	%r290, %r10;
	@%p68 bra 	$L__BB0_97;
$L__BB0_98:
	setp.eq.s32 	%p69, %r9, 0;
	@%p69 bra 	$L__BB0_102;
	setp.eq.s32 	%p70, %r9, 1;
	add.s32 	%r214, %r85, %r290;
	sub.s32 	%r215, %r214, %r86;
	mul.wide.s32 	%rd165, %r215, 4;
	add.s64 	%rd21, %rd7, %rd165;
	ld.global.f32 	%f116, [%rd21];
	add.s32 	%r216, %r2, %r86;
	mad.lo.s32 	%r217, %r290, %r1, %r216;
	mul.wide.s32 	%rd166, %r217, 4;
	add.s64 	%rd22, %rd6, %rd166;
	ld.global.f32 	%f117, [%rd22];
	fma.rn.f32 	%f15, %f116, %f117, %f169;
	st.global.f32 	[%rd20], %f15;
	@%p70 bra 	$L__BB0_102;
	setp.eq.s32 	%p71, %r9, 2;
	ld.global.f32 	%f118, [%rd21+4];
	mul.wide.u32 	%rd23, %r1, 4;
	add.s64 	%rd24, %rd22, %rd23;
	ld.global.f32 	%f119, [%rd24];
	fma.rn.f32 	%f16, %f118, %f119, %f15;
	st.global.f32 	[%rd20], %f16;
	@%p71 bra 	$L__BB0_102;
	ld.global.f32 	%f120, [%rd21+8];
	add.s64 	%rd167, %rd24, %rd23;
	ld.global.f32 	%f121, [%rd167];
	fma.rn.f32 	%f122, %f120, %f121, %f16;
	st.global.f32 	[%rd20], %f122;
$L__BB0_102:
	add.s32 	%r288, %r288, %r6;
	setp.lt.s32 	%p72, %r288, %r4;
	@%p72 bra 	$L__BB0_94;
	bar.sync 	0;
	mov.u32 	%r291, %r5;
$L__BB0_104:
	ld.param.u64 	%rd219, [_Z8block_QRPfS_S_S_S_S_S_S_S_PiS_PKiS2_S2__param_8];
	add.s32 	%r218, %r291, %r2;
	cvta.to.global.u64 	%rd168, %rd219;
	mul.wide.s32 	%rd169, %r218, 4;
	add.s64 	%rd170, %rd168, %rd169;
	ld.global.f32 	%f123, [%rd170];
	add.s64 	%rd171, %rd7, %rd169;
	st.global.f32 	[%rd171], %f123;
	add.s32 	%r291, %r291, %r6;
	setp.lt.s32 	%p73, %r291, %r4;
	@%p73 bra 	$L__BB0_104;
	bar.sync 	0;
	mov.u32 	%r292, %r5;
$L__BB0_106:
	ld.param.u64 	%rd220, [_Z8block_QRPfS_S_S_S_S_S_S_S_PiS_PKiS2_S2__param_8];
	setp.lt.s32 	%p74, %r1, 1;
	add.s32 	%r94, %r292, %r2;
	cvta.to.global.u64 	%rd172, %rd220;
	mul.wide.s32 	%rd173, %r94, 4;
	add.s64 	%rd25, %rd172, %rd173;
	mov.b32 	%r219, 0;
	st.global.u32 	[%rd25], %r219;
	@%p74 bra 	$L__BB0_114;
	add.s32 	%r221, %r1, -1;
	setp.lt.u32 	%p75, %r221, 3;
	rem.s32 	%r95, %r292, %r1;
	mov.b32 	%r294, 0;
	mov.f32 	%f171, 0f00000000;
	@%p75 bra 	$L__BB0_110;
	mov.b32 	%r293, 0;
	mov.f32 	%f171, 0f00000000;
$L__BB0_109:
	add.s32 	%r223, %r94, %r293;
	sub.s32 	%r224, %r223, %r95;
	mul.wide.s32 	%rd174, %r224, 4;
	add.s64 	%rd175, %rd2, %rd174;
	ld.global.f32 	%f126, [%rd175];
	add.s32 	%r225, %r2, %r95;
	mad.lo.s32 	%r226, %r293, %r1, %r225;
	mul.wide.s32 	%rd176, %r226, 4;
	add.s64 	%rd177, %rd6, %rd176;
	ld.global.f32 	%f127, [%rd177];
	fma.rn.f32 	%f128, %f126, %f127, %f171;
	st.global.f32 	[%rd25], %f128;
	ld.global.f32 	%f129, [%rd175+4];
	mul.wide.u32 	%rd178, %r1, 4;
	add.s64 	%rd179, %rd177, %rd178;
	ld.global.f32 	%f130, [%rd179];
	fma.rn.f32 	%f131, %f129, %f130, %f128;
	st.global.f32 	[%rd25], %f131;
	ld.global.f32 	%f132, [%rd175+8];
	add.s64 	%rd180, %rd179, %rd178;
	ld.global.f32 	%f133, [%rd180];
	fma.rn.f32 	%f134, %f132, %f133, %f131;
	st.global.f32 	[%rd25], %f134;
	ld.global.f32 	%f135, [%rd175+12];
	add.s64 	%rd181, %rd180, %rd178;
	ld.global.f32 	%f136, [%rd181];
	fma.rn.f32 	%f171, %f135, %f136, %f134;
	st.global.f32 	[%rd25], %f171;
	add.s32 	%r293, %r293, 4;
	setp.ne.s32 	%p76, %r293, %r10;
	mov.u32 	%r294, %r10;
	@%p76 bra 	$L__BB0_109;
$L__BB0_110:
	setp.eq.s32 	%p77, %r9, 0;
	@%p77 bra 	$L__BB0_114;
	setp.eq.s32 	%p78, %r9, 1;
	add.s32 	%r227, %r94, %r294;
	sub.s32 	%r228, %r227, %r95;
	mul.wide.s32 	%rd182, %r228, 4;
	add.s64 	%rd26, %rd2, %rd182;
	ld.global.f32 	%f137, [%rd26];
	add.s32 	%r229, %r2, %r95;
	mad.lo.s32 	%r230, %r294, %r1, %r229;
	mul.wide.s32 	%rd183, %r230, 4;
	add.s64 	%rd27, %rd6, %rd183;
	ld.global.f32 	%f138, [%rd27];
	fma.rn.f32 	%f20, %f137, %f138, %f171;
	st.global.f32 	[%rd25], %f20;
	@%p78 bra 	$L__BB0_114;
	setp.eq.s32 	%p79, %r9, 2;
	ld.global.f32 	%f139, [%rd26+4];
	mul.wide.u32 	%rd28, %r1, 4;
	add.s64 	%rd29, %rd27, %rd28;
	ld.global.f32 	%f140, [%rd29];
	fma.rn.f32 	%f21, %f139, %f140, %f20;
	st.global.f32 	[%rd25], %f21;
	@%p79 bra 	$L__BB0_114;
	ld.global.f32 	%f141, [%rd26+8];
	add.s64 	%rd184, %rd29, %rd28;
	ld.global.f32 	%f142, [%rd184];
	fma.rn.f32 	%f143, %f141, %f142, %f21;
	st.global.f32 	[%rd25], %f143;
$L__BB0_114:
	add.s32 	%r292, %r292, %r6;
	setp.lt.s32 	%p80, %r292, %r4;
	@%p80 bra 	$L__BB0_106;
	ld.param.u64 	%rd222, [_Z8block_QRPfS_S_S_S_S_S_S_S_PiS_PKiS2_S2__param_9];
	cvta.to.global.u64 	%rd185, %rd222;
	mov.u32 	%r231, %ctaid.x;
	mul.wide.u32 	%rd186, %r231, 4;
	add.s64 	%rd30, %rd185, %rd186;
	setp.ne.s32 	%p81, %r5, 0;
	@%p81 bra 	$L__BB0_117;
	mov.b32 	%r232, 1;
	st.global.u32 	[%rd30], %r232;
$L__BB0_117:
	bar.sync 	0;
	mov.u32 	%r295, %r5;
$L__BB0_118:
	ld.param.u64 	%rd221, [_Z8block_QRPfS_S_S_S_S_S_S_S_PiS_PKiS2_S2__param_8];
	cvta.to.global.u64 	%rd31, %rd221;
	div.s32 	%r233, %r295, %r1;
	mul.lo.s32 	%r234, %r233, %r1;
	sub.s32 	%r235, %r295, %r234;
	setp.ne.s32 	%p82, %r233, %r235;
	@%p82 bra 	$L__BB0_121;
	add.s32 	%r236, %r295, %r2;
	mul.wide.s32 	%rd187, %r236, 4;
	add.s64 	%rd188, %rd3, %rd187;
	ld.global.f32 	%f144, [%rd188];
	add.s64 	%rd189, %rd31, %rd187;
	ld.global.f32 	%f145, [%rd189];
	div.rn.f32 	%f146, %f144, %f145;
	cvt.f64.f32 	%fd5, %f146;
	setp.leu.f64 	%p83, %fd5, 0d3FF000010C6F7A0B;
	setp.geu.f64 	%p84, %fd5, 0d3FEFFFFDE7210BE9;
	and.pred  	%p85, %p83, %p84;
	@%p85 bra 	$L__BB0_121;
	mov.b32 	%r237, 0;
	st.global.u32 	[%rd30], %r237;
$L__BB0_121:
	add.s32 	%r295, %r295, %r6;
	setp.lt.s32 	%p86, %r295, %r4;
	@%p86 bra 	$L__BB0_118;
	bar.sync 	0;
	ld.global.u32 	%r238, [%rd30];
	setp.ne.s32 	%p87, %r238, 0;
	@%p87 bra 	$L__BB0_125;
	mov.u32 	%r296, %r5;
$L__BB0_124:
	add.s32 	%r239, %r296, %r2;
	mul.wide.s32 	%rd190, %r239, 4;
	add.s64 	%rd191, %rd31, %rd190;
	ld.global.f32 	%f147, [%rd191];
	add.s64 	%rd192, %rd6, %rd190;
	st.global.f32 	[%rd192], %f147;
	add.s64 	%rd193, %rd5, %rd190;
	st.global.f32 	[%rd193], %f147;
	ld.global.f32 	%f148, [%rd191];
	add.s64 	%rd194, %rd4, %rd190;
	st.global.f32 	[%rd194], %f148;
	add.s64 	%rd195, %rd3, %rd190;
	st.global.f32 	[%rd195], %f148;
	add.s32 	%r296, %r296, %r6;
	setp.lt.s32 	%p88, %r296, %r4;
	@%p88 bra 	$L__BB0_124;
$L__BB0_125:
	bar.sync 	0;
	ld.global.u32 	%r240, [%rd30];
	setp.eq.s32 	%p89, %r240, 0;
	@%p89 bra 	$L__BB0_7;
	setp.ge.u32 	%p90, %r5, %r1;
	@%p90 bra 	$L__BB0_128;
	mad.lo.s32 	%r241, %r1, %r5, %r5;
	add.s32 	%r242, %r241, %r2;
	mul.wide.u32 	%rd196, %r242, 4;
	add.s64 	%rd197, %rd31, %rd196;
	ld.global.f32 	%f149, [%rd197];
	add.s32 	%r243, %r3, %r5;
	mul.wide.u32 	%rd198, %r243, 4;
	add.s64 	%rd199, %rd8, %rd198;
	st.global.f32 	[%rd199], %f149;
$L__BB0_128:
	setp.ne.s32 	%p91, %r5, 0;
	bar.sync 	0;
	@%p91 bra 	$L__BB0_143;
	setp.lt.s32 	%p92, %r1, 2;
	@%p92 bra 	$L__BB0_143;
	add.s32 	%r104, %r3, %r1;
	and.b32  	%r244, %r1, 2147483644;
	neg.s32 	%r105, %r244;
	shl.b32 	%r106, %r1, 2;
	add.s32 	%r107, %r1, -1;
	add.s32 	%r108, %r3, %r107;
	mul.wide.u32 	%rd36, %r1, 4;
	mov.u32 	%r297, %r3;
$L__BB0_131:
	add.s32 	%r110, %r297, 1;
	setp.ge.s32 	%p93, %r110, %r104;
	@%p93 bra 	$L__BB0_142;
	mul.wide.s32 	%rd200, %r297, 4;
	add.s64 	%rd32, %rd8, %rd200;
	sub.s32 	%r111, %r297, %r3;
	rem.s32 	%r246, %r111, %r1;
	add.s32 	%r113, %r2, %r246;
	mov.u32 	%r298, %r110;
$L__BB0_133:
	ld.global.f32 	%f22, [%rd32];
	mul.wide.s32 	%rd201, %r298, 4;
	add.s64 	%rd33, %rd8, %rd201;
	ld.global.f32 	%f23, [%rd33];
	setp.leu.f32 	%p94, %f22, %f23;
	@%p94 bra 	$L__BB0_141;
	setp.lt.u32 	%p95, %r107, 3;
	st.global.f32 	[%rd32], %f23;
	st.global.f32 	[%rd33], %f22;
	sub.s32 	%r247, %r298, %r3;
	rem.s32 	%r248, %r247, %r1;
	add.s32 	%r114, %r2, %r248;
	mov.b32 	%r302, 0;
	@%p95 bra 	$L__BB0_137;
	mov.u32 	%r299, %r113;
	mov.u32 	%r300, %r114;
	mov.u32 	%r301, %r105;
$L__BB0_136:
	mul.wide.s32 	%rd202, %r299, 4;
	add.s64 	%rd203, %rd7, %rd202;
	ld.global.f32 	%f150, [%rd203];
	mul.wide.s32 	%rd204, %r300, 4;
	add.s64 	%rd205, %rd7, %rd204;
	ld.global.f32 	%f151, [%rd205];
	st.global.f32 	[%rd203], %f151;
	st.global.f32 	[%rd205], %f150;
	add.s64 	%rd207, %rd203, %rd36;
	ld.global.f32 	%f152, [%rd207];
	add.s64 	%rd208, %rd205, %rd36;
	ld.global.f32 	%f153, [%rd208];
	st.global.f32 	[%rd207], %f153;
	st.global.f32 	[%rd208], %f152;
	add.s64 	%rd209, %rd207, %rd36;
	ld.global.f32 	%f154, [%rd209];
	add.s64 	%rd210, %rd208, %rd36;
	ld.global.f32 	%f155, [%rd210];
	st.global.f32 	[%rd209], %f155;
	st.global.f32 	[%rd210], %f154;
	add.s64 	%rd211, %rd209, %rd36;
	ld.global.f32 	%f156, [%rd211];
	add.s64 	%rd212, %rd210, %rd36;
	ld.global.f32 	%f157, [%rd212];
	st.global.f32 	[%rd211], %f157;
	st.global.f32 	[%rd212], %f156;
	add.s32 	%r301, %r301, 4;
	add.s32 	%r300, %r300, %r106;
	add.s32 	%r299, %r299, %r106;
	setp.ne.s32 	%p96, %r301, 0;
	mov.u32 	%r302, %r10;
	@%p96 bra 	$L__BB0_136;
$L__BB0_137:
	setp.eq.s32 	%p97, %r9, 0;
	@%p97 bra 	$L__BB0_141;
	setp.eq.s32 	%p98, %r9, 1;
	mul.lo.s32 	%r249, %r302, %r1;
	add.s32 	%r250, %r249, %r113;
	mul.wide.s32 	%rd213, %r250, 4;
	add.s64 	%rd34, %rd7, %rd213;
	ld.global.f32 	%f158, [%rd34];
	add.s32 	%r251, %r249, %r114;
	mul.wide.s32 	%rd214, %r251, 4;
	add.s64 	%rd35, %rd7, %rd214;
	ld.global.f32 	%f159, [%rd35];
	st.global.f32 	[%rd34], %f159;
	st.global.f32 	[%rd35], %f158;
	@%p98 bra 	$L__BB0_141;
	setp.eq.s32 	%p99, %r9, 2;
	add.s64 	%rd37, %rd34, %rd36;
	ld.global.f32 	%f160, [%rd37];
	add.s64 	%rd38, %rd35, %rd36;
	ld.global.f32 	%f161, [%rd38];
	st.global.f32 	[%rd37], %f161;
	st.global.f32 	[%rd38], %f160;
	@%p99 bra 	$L__BB0_141;
	add.s64 	%rd215, %rd37, %rd36;
	ld.global.f32 	%f162, [%rd215];
	add.s64 	%rd216, %rd38, %rd36;
	ld.global.f32 	%f163, [%rd216];
	st.global.f32 	[%rd215], %f163;
	st.global.f32 	[%rd216], %f162;
$L__BB0_141:
	add.s32 	%r298, %r298, 1;
	setp.ne.s32 	%p100, %r298, %r104;
	@%p100 bra 	$L__BB0_133;
$L__BB0_142:
	setp.lt.s32 	%p101, %r110, %r108;
	mov.u32 	%r297, %r110;
	@%p101 bra 	$L__BB0_131;
$L__BB0_143:
	ret;

}


// ===== COMPILED SASS (sm_100) =====

	.target	sm_100

	.elftype	@"ET_EXEC"


//--------------------- .note.nv.tkinfo           --------------------------
	.section	.note.nv.tkinfo,"",@"SHT_NOTE"
	.sectionflags	@"SHF_NOTE_NV_TKINFO"
	.tkinfo
        /*0018*/ 	.word	0x00000002
        /*0030*/ 	.string	""
        /*0030*/ 	.string	"ptxas"
        /*0030*/ 	.string	"Cuda compilation tools, release 13.0, V13.0.88"
        /*0030*/ 	.string	"Build cuda_13.0.r13.0/compiler.36424714_0"
        /*0030*/ 	.string	"-arch sm_100 -m 64 "



//--------------------- .note.nv.cuinfo           --------------------------
	.section	.note.nv.cuinfo,"",@"SHT_NOTE"
	.sectionflags	@"SHF_NOTE_NV_CUINFO"
        /*0018*/ 	.short	0x0002
        /*001a*/ 	.short	0x0064
        /*001c*/ 	.short	0x0082
	.zero		2


//--------------------- .nv.info                  --------------------------
	.section	.nv.info,"",@"SHT_CUDA_INFO"
	.align	4


	//----- nvinfo : EIATTR_REGCOUNT
	.align		4
        /*0000*/ 	.byte	0x04, 0x2f
        /*0002*/ 	.short	(.L_1 - .L_0)
	.align		4
.L_0:
        /*0004*/ 	.word	index@(_Z8block_QRPfS_S_S_S_S_S_S_S_PiS_PKiS2_S2_)
        /*0008*/ 	.word	0x00000028


	//----- nvinfo : EIATTR_FRAME_SIZE
	.align		4
.L_1:
        /*000c*/ 	.byte	0x04, 0x11
        /*000e*/ 	.short	(.L_3 - .L_2)
	.align		4
.L_2:
        /*0010*/ 	.word	index@($__internal_1_$__cuda_sm3x_div_rn_noftz_f32_slowpath)
        /*0014*/ 	.word	0x00000000


	//----- nvinfo : EIATTR_FRAME_SIZE
	.align		4
.L_3:
        /*0018*/ 	.byte	0x04, 0x11
        /*001a*/ 	.short	(.L_5 - .L_4)
	.align		4
.L_4:
        /*001c*/ 	.word	index@($__internal_0_$__cuda_sm20_sqrt_rn_f32_slowpath)
        /*0020*/ 	.word	0x00000000


	//----- nvinfo : EIATTR_FRAME_SIZE
	.align		4
.L_5:
        /*0024*/ 	.byte	0x04, 0x11
        /*0026*/ 	.short	(.L_7 - .L_6)
	.align		4
.L_6:
        /*0028*/ 	.word	index@(_Z8block_QRPfS_S_S_S_S_S_S_S_PiS_PKiS2_S2_)
        /*002c*/ 	.word	0x00000000


	//----- nvinfo : EIATTR_MIN_STACK_SIZE
	.align		4
.L_7:
        /*0030*/ 	.byte	0x04, 0x12
        /*0032*/ 	.short	(.L_9 - .L_8)
	.align		4
.L_8:
        /*0034*/ 	.word	index@(_Z8block_QRPfS_S_S_S_S_S_S_S_PiS_PKiS2_S2_)
        /*0038*/ 	.word	0x00000000
.L_9:


//--------------------- .nv.compat                --------------------------
	.section	.nv.compat,"",@"SHT_CUDA_COMPAT_INFO"
	.align	4
        /*0000*/ 	.byte	0x02, 0x09, 0x00, 0x00, 0x02, 0x02, 0x01, 0x00, 0x02, 0x05, 0x05, 0x00, 0x03, 0x07, 0x01, 0x01
        /*0010*/ 	.byte	0x02, 0x03, 0x00, 0x00, 0x02, 0x06, 0x01, 0x00, 0x04, 0x0b, 0x08, 0x00, 0x01, 0x00, 0x00, 0x00
        /*0020*/ 	.byte	0x00, 0x00, 0x00, 0x00


//--------------------- .nv.info._Z8block_QRPfS_S_S_S_S_S_S_S_PiS_PKiS2_S2_ --------------------------
	.section	.nv.info._Z8block_QRPfS_S_S_S_S_S_S_S_PiS_PKiS2_S2_,"",@"SHT_CUDA_INFO"
	.sectionflags	@""
	.align	4


	//----- nvinfo : EIATTR_CUDA_API_VERSION
	.align		4
        /*0000*/ 	.byte	0x04, 0x37
        /*0002*/ 	.short	(.L_11 - .L_10)
.L_10:
        /*0004*/ 	.word	0x00000082


	//----- nvinfo : EIATTR_KPARAM_INFO
	.align		4
.L_11:
        /*0008*/ 	.byte	0x04, 0x17
        /*000a*/ 	.short	(.L_13 - .L_12)
.L_12:
        /*000c*/ 	.word	0x00000000
        /*0010*/ 	.short	0x000d
        /*0012*/ 	.short	0x0068
        /*0014*/ 	.byte	0x00, 0xf5, 0x21, 0x00


	//----- nvinfo : EIATTR_KPARAM_INFO
	.align		4
.L_13:
        /*0018*/ 	.byte	0x04, 0x17
        /*001a*/ 	.short	(.L_15 - .L_14)
.L_14:
        /*001c*/ 	.word	0x00000000
        /*0020*/ 	.short	0x000c
        /*0022*/ 	.short	0x0060
        /*0024*/ 	.byte	0x00, 0xf5, 0x21, 0x00


	//----- nvinfo : EIATTR_KPARAM_INFO
	.align		4
.L_15:
        /*0028*/ 	.byte	0x04, 0x17
        /*002a*/ 	.short	(.L_17 - .L_16)
.L_16:
        /*002c*/ 	.word	0x00000000
        /*0030*/ 	.short	0x000b
        /*0032*/ 	.short	0x0058
        /*0034*/ 	.byte	0x00, 0xf5, 0x21, 0x00


	//----- nvinfo : EIATTR_KPARAM_INFO
	.align		4
.L_17:
        /*0038*/ 	.byte	0x04, 0x17
        /*003a*/ 	.short	(.L_19 - .L_18)
.L_18:
        /*003c*/ 	.word	0x00000000
        /*0040*/ 	.short	0x000a
        /*0042*/ 	.short	0x0050
        /*0044*/ 	.byte	0x00, 0xf5, 0x21, 0x00


	//----- nvinfo : EIATTR_KPARAM_INFO
	.align		4
.L_19:
        /*0048*/ 	.byte	0x04, 0x17
        /*004a*/ 	.short	(.L_21 - .L_20)
.L_20:
        /*004c*/ 	.word	0x00000000
        /*0050*/ 	.short	0x0009
        /*0052*/ 	.short	0x0048
        /*0054*/ 	.byte	0x00, 0xf5, 0x21, 0x00


	//----- nvinfo : EIATTR_KPARAM_INFO
	.align		4
.L_21:
        /*0058*/ 	.byte	0x04, 0x17
        /*005a*/ 	.short	(.L_23 - .L_22)
.L_22:
        /*005c*/ 	.word	0x00000000
        /*0060*/ 	.short	0x0008
        /*0062*/ 	.short	0x0040
        /*0064*/ 	.byte	0x00, 0xf5, 0x21, 0x00


	//----- nvinfo : EIATTR_KPARAM_INFO
	.align		4
.L_23:
        /*0068*/ 	.byte	0x04, 0x17
        /*006a*/ 	.short	(.L_25 - .L_24)
.L_24:
        /*006c*/ 	.word	0x00000000
        /*0070*/ 	.short	0x0007
        /*0072*/ 	.short	0x0038
        /*0074*/ 	.byte	0x00, 0xf5, 0x21, 0x00


	//----- nvinfo : EIATTR_KPARAM_INFO
	.align		4
.L_25:
        /*0078*/ 	.byte	0x04, 0x17
        /*007a*/ 	.short	(.L_27 - .L_26)
.L_26:
        /*007c*/ 	.word	0x00000000
        /*0080*/ 	.short	0x0006
        /*0082*/ 	.short	0x0030
        /*0084*/ 	.byte	0x00, 0xf5, 0x21, 0x00


	//----- nvinfo : EIATTR_KPARAM_INFO
	.align		4
.L_27:
        /*0088*/ 	.byte	0x04, 0x17
        /*008a*/ 	.short	(.L_29 - .L_28)
.L_28:
        /*008c*/ 	.word	0x00000000
        /*0090*/ 	.short	0x0005
        /*0092*/ 	.short	0x0028
        /*0094*/ 	.byte	0x00, 0xf5, 0x21, 0x00


	//----- nvinfo : EIATTR_KPARAM_INFO
	.align		4
.L_29:
        /*0098*/ 	.byte	0x04, 0x17
        /*009a*/ 	.short	(.L_31 - .L_30)
.L_30:
        /*009c*/ 	.word	0x00000000
        /*00a0*/ 	.short	0x0004
        /*00a2*/ 	.short	0x0020
        /*00a4*/ 	.byte	0x00, 0xf5, 0x21, 0x00


	//----- nvinfo : EIATTR_KPARAM_INFO
	.align		4
.L_31:
        /*00a8*/ 	.byte	0x04, 0x17
        /*00aa*/ 	.short	(.L_33 - .L_32)
.L_32:
        /*00ac*/ 	.word	0x00000000
        /*00b0*/ 	.short	0x0003
        /*00b2*/ 	.short	0x0018
        /*00b4*/ 	.byte	0x00, 0xf5, 0x21, 0x00


	//----- nvinfo : EIATTR_KPARAM_INFO
	.align		4
.L_33:
        /*00b8*/ 	.byte	0x04, 0x17
        /*00ba*/ 	.short	(.L_35 - .L_34)
.L_34:
        /*00bc*/ 	.word	0x00000000
        /*00c0*/ 	.short	0x0002
        /*00c2*/ 	.short	0x0010
        /*00c4*/ 	.byte	0x00, 0xf5, 0x21, 0x00


	//----- nvinfo : EIATTR_KPARAM_INFO
	.align		4
.L_35:
        /*00c8*/ 	.byte	0x04, 0x17
        /*00ca*/ 	.short	(.L_37 - .L_36)
.L_36:
        /*00cc*/ 	.word	0x00000000
        /*00d0*/ 	.short	0x0001
        /*00d2*/ 	.short	0x0008
        /*00d4*/ 	.byte	0x00, 0xf5, 0x21, 0x00


	//----- nvinfo : EIATTR_KPARAM_INFO
	.align		4
.L_37:
        /*00d8*/ 	.byte	0x04, 0x17
        /*00da*/ 	.short	(.L_39 - .L_38)
.L_38:
        /*00dc*/ 	.word	0x00000000
        /*00e0*/ 	.short	0x0000
        /*00e2*/ 	.short	0x0000
        /*00e4*/ 	.byte	0x00, 0xf5, 0x21, 0x00


	//----- nvinfo : EIATTR_SPARSE_MMA_MASK
	.align		4
.L_39:
        /*00e8*/ 	.byte	0x03, 0x50
        /*00ea*/ 	.short	0x0000


	//----- nvinfo : EIATTR_MAXREG_COUNT
	.align		4
        /*00ec*/ 	.byte	0x03, 0x1b
        /*00ee*/ 	.short	0x00ff


	//----- nvinfo : EIATTR_NUM_BARRIERS
	.align		4
        /*00f0*/ 	.byte	0x02, 0x4c
        /*00f2*/ 	.byte	0x01
	.zero		1


	//----- nvinfo : EIATTR_MERCURY_ISA_VERSION
	.align		4
        /*00f4*/ 	.byte	0x03, 0x5f
        /*00f6*/ 	.short	0x0101


	//----- nvinfo : EIATTR_VRC_CTA_INIT_COUNT
	.align		4
        /*00f8*/ 	.byte	0x02, 0x4a
	.zero		1
	.zero		1


	//----- nvinfo : EIATTR_EXIT_INSTR_OFFSETS
	.align		4
        /*00fc*/ 	.byte	0x04, 0x1c
        /*00fe*/ 	.short	(.L_41 - .L_40)


	//   ....[0]....
.L_40:
        /*0100*/ 	.word	0x00000130


	//   ....[1]....
        /*0104*/ 	.word	0x00007340


	//   ....[2]....
        /*0108*/ 	.word	0x00007360


	//   ....[3]....
        /*010c*/ 	.word	0x00008780


	//----- nvinfo : EIATTR_CRS_STACK_SIZE
	.align		4
.L_41:
        /*0110*/ 	.byte	0x04, 0x1e
        /*0112*/ 	.short	(.L_43 - .L_42)
.L_42:
        /*0114*/ 	.word	0x00000000


	//----- nvinfo : EIATTR_CBANK_PARAM_SIZE
	.align		4
.L_43:
        /*0118*/ 	.byte	0x03, 0x19
        /*011a*/ 	.short	0x0070


	//----- nvinfo : EIATTR_PARAM_CBANK
	.align		4
        /*011c*/ 	.byte	0x04, 0x0a
        /*011e*/ 	.short	(.L_45 - .L_44)
	.align		4
.L_44:
        /*0120*/ 	.word	index@(.nv.constant0._Z8block_QRPfS_S_S_S_S_S_S_S_PiS_PKiS2_S2_)
        /*0124*/ 	.short	0x0380
        /*0126*/ 	.short	0x0070


	//----- nvinfo : EIATTR_SW_WAR
	.align		4
.L_45:
        /*0128*/ 	.byte	0x04, 0x36
        /*012a*/ 	.short	(.L_47 - .L_46)
.L_46:
        /*012c*/ 	.word	0x00000008
.L_47:


//--------------------- .nv.callgraph             --------------------------
	.section	.nv.callgraph,"",@"SHT_CUDA_CALLGRAPH"
	.align	4
	.sectionentsize	8
	.align		4
        /*0000*/ 	.word	0x00000000
	.align		4
        /*0004*/ 	.word	0xffffffff
	.align		4
        /*0008*/ 	.word	0x00000000
	.align		4
        /*000c*/ 	.word	0xfffffffe
	.align		4
        /*0010*/ 	.word	0x00000000
	.align		4
        /*0014*/ 	.word	0xfffffffd
	.align		4
        /*0018*/ 	.word	0x00000000
	.align		4
        /*001c*/ 	.word	0xfffffffc


//--------------------- .text._Z8block_QRPfS_S_S_S_S_S_S_S_PiS_PKiS2_S2_ --------------------------
	.section	.text._Z8block_QRPfS_S_S_S_S_S_S_S_PiS_PKiS2_S2_,"ax",@progbits
	.align	128
        .global         _Z8block_QRPfS_S_S_S_S_S_S_S_PiS_PKiS2_S2_
        .type           _Z8block_QRPfS_S_S_S_S_S_S_S_PiS_PKiS2_S2_,@function
        .size           _Z8block_QRPfS_S_S_S_S_S_S_S_PiS_PKiS2_S2_,(.L_x_148 - _Z8block_QRPfS_S_S_S_S_S_S_S_PiS_PKiS2_S2_)
        .other          _Z8block_QRPfS_S_S_S_S_S_S_S_PiS_PKiS2_S2_,@"STO_CUDA_ENTRY STV_DEFAULT"
_Z8block_QRPfS_S_S_S_S_S_S_S_PiS_PKiS2_S2_:
.text._Z8block_QRPfS_S_S_S_S_S_S_S_PiS_PKiS2_S2_:
[----:B------:R-:W-:Y:S01]  /*0000*/  LDC R1, c[0x0][0x37c] ;  /* 0x0000df00ff017b82 */ /* 0x000fe20000000800 */
[----:B------:R-:W0:Y:S07]  /*0010*/  S2R R15, SR_CTAID.X ;  /* 0x00000000000f7919 */ /* 0x000e2e0000002500 */
[----:B------:R-:W0:Y:S01]  /*0020*/  LDC.64 R8, c[0x0][0x3d8] ;  /* 0x0000f600ff087b82 */ /* 0x000e220000000a00 */
[----:B------:R-:W1:Y:S01]  /*0030*/  LDCU.64 UR4, c[0x0][0x358] ;  /* 0x00006b00ff0477ac */ /* 0x000e620008000a00 */
[----:B------:R-:W2:Y:S06]  /*0040*/  S2R R7, SR_TID.X ;  /* 0x0000000000077919 */ /* 0x000eac0000002100 */
[----:B------:R-:W3:Y:S08]  /*0050*/  LDC.64 R2, c[0x0][0x3e0] ;  /* 0x0000f800ff027b82 */ /* 0x000ef00000000a00 */
[----:B------:R-:W4:Y:S08]  /*0060*/  LDC.64 R10, c[0x0][0x3e8] ;  /* 0x0000fa00ff0a7b82 */ /* 0x000f300000000a00 */
[----:B------:R-:W4:Y:S01]  /*0070*/  LDC.64 R12, c[0x0][0x3c8] ;  /* 0x0000f200ff0c7b82 */ /* 0x000f220000000a00 */
[----:B0-----:R-:W-:-:S05]  /*0080*/  IMAD.WIDE.U32 R8, R15, 0x4, R8 ;  /* 0x000000040f087825 */ /* 0x001fca00078e0008 */
[----:B-1----:R0:W4:Y:S01]  /*0090*/  LDG.E R0, desc[UR4][R8.64] ;  /* 0x0000000408007981 */ /* 0x002122000c1e1900 */
[----:B--2---:R-:W-:Y:S01]  /*00a0*/  ISETP.NE.AND P0, PT, R7, RZ, PT ;  /* 0x000000ff0700720c */ /* 0x004fe20003f05270 */
[----:B---3--:R-:W-:-:S04]  /*00b0*/  IMAD.WIDE.U32 R2, R15, 0x4, R2 ;  /* 0x000000040f027825 */ /* 0x008fc800078e0002 */
[C---:B----4-:R-:W-:Y:S02]  /*00c0*/  IMAD.WIDE.U32 R10, R15.reuse, 0x4, R10 ;  /* 0x000000040f0a7825 */ /* 0x050fe400078e000a */
[----:B------:R1:W5:Y:S02]  /*00d0*/  LDG.E R3, desc[UR4][R2.64] ;  /* 0x0000000402037981 */ /* 0x000364000c1e1900 */
[----:B0-----:R-:W-:Y:S02]  /*00e0*/  IMAD.WIDE.U32 R8, R15, 0x4, R12 ;  /* 0x000000040f087825 */ /* 0x001fe400078e000c */
[----:B------:R1:W5:Y:S04]  /*00f0*/  LDG.E R5, desc[UR4][R10.64] ;  /* 0x000000040a057981 */ /* 0x000368000c1e1900 */
[----:B------:R1:W-:Y:S01]  /*0100*/  @!P0 STG.E desc[UR4][R8.64], RZ ;  /* 0x000000ff08008986 */ /* 0x0003e2000c101904 */
[----:B------:R-:W-:-:S05]  /*0110*/  IMAD R4, R0, R0, RZ ;  /* 0x0000000000047224 */ /* 0x000fca00078e02ff */
[----:B------:R-:W-:-:S13]  /*0120*/  ISETP.GE.U32.AND P1, PT, R7, R4, PT ;  /* 0x000000040700720c */ /* 0x000fda0003f26070 */
[----:B-1----:R-:W-:Y:S05]  /*0130*/  @P1 EXIT ;  /* 0x000000000000194d */ /* 0x002fea0003800000 */
[-C--:B------:R-:W-:Y:S01]  /*0140*/  IABS R19, R0.reuse ;  /* 0x0000000000137213 */ /* 0x080fe20000000000 */
[----:B------:R-:W0:Y:S01]  /*0150*/  LDC.64 R8, c[0x0][0x3d0] ;  /* 0x0000f400ff087b82 */ /* 0x000e220000000a00 */
[----:B------:R-:W-:Y:S01]  /*0160*/  BSSY.RECONVERGENT B0, `(.L_x_0) ;  /* 0x0000026000007945 */ /* 0x000fe20003800200 */
[----:B------:R-:W-:Y:S01]  /*0170*/  ISETP.NE.AND P0, PT, R0, RZ, PT ;  /* 0x000000ff0000720c */ /* 0x000fe20003f05270 */
[----:B------:R-:W1:Y:S01]  /*0180*/  I2F.RP R2, R19 ;  /* 0x0000001300027306 */ /* 0x000e620000209400 */
[----:B------:R-:W-:Y:S01]  /*0190*/  LOP3.LUT R15, RZ, R0, RZ, 0x33, !PT ;  /* 0x00000000ff0f7212 */ /* 0x000fe200078e33ff */
[----:B------:R-:W2:Y:S06]  /*01a0*/  LDCU UR6, c[0x0][0x360] ;  /* 0x00006c00ff0677ac */ /* 0x000eac0008000800 */
[----:B-1----:R-:W1:Y:S02]  /*01b0*/  MUFU.RCP R2, R2 ;  /* 0x0000000200027308 */ /* 0x002e640000001000 */
[----:B-1----:R-:W-:-:S06]  /*01c0*/  IADD3 R10, PT, PT, R2, 0xffffffe, RZ ;  /* 0x0ffffffe020a7810 */ /* 0x002fcc0007ffe0ff */
[----:B------:R1:W3:Y:S02]  /*01d0*/  F2I.FTZ.U32.TRUNC.NTZ R11, R10 ;  /* 0x0000000a000b7305 */ /* 0x0002e4000021f000 */
[----:B-1----:R-:W-:Y:S01]  /*01e0*/  IMAD.MOV.U32 R10, RZ, RZ, RZ ;  /* 0x000000ffff0a7224 */ /* 0x002fe200078e00ff */
[----:B---3--:R-:W-:-:S05]  /*01f0*/  IADD3 R6, PT, PT, RZ, -R11, RZ ;  /* 0x8000000bff067210 */ /* 0x008fca0007ffe0ff */
[----:B------:R-:W-:-:S04]  /*0200*/  IMAD R13, R6, R19, RZ ;  /* 0x00000013060d7224 */ /* 0x000fc800078e02ff */
[----:B------:R-:W-:Y:S01]  /*0210*/  IMAD.HI.U32 R6, R11, R13, R10 ;  /* 0x0000000d0b067227 */ /* 0x000fe200078e000a */
[----:B0-2---:R-:W-:-:S07]  /*0220*/  MOV R13, R7 ;  /* 0x00000007000d7202 */ /* 0x005fce0000000f00 */
.L_x_1:
[----:B------:R-:W-:Y:S02]  /*0230*/  IABS R2, R0 ;  /* 0x0000000000027213 */ /* 0x000fe40000000000 */
[-C--:B0-----:R-:W-:Y:S02]  /*0240*/  IABS R11, R13.reuse ;  /* 0x0000000d000b7213 */ /* 0x081fe40000000000 */
[----:B------:R-:W-:Y:S02]  /*0250*/  IADD3 R10, PT, PT, RZ, -R2, RZ ;  /* 0x80000002ff0a7210 */ /* 0x000fe40007ffe0ff */
[----:B-----5:R-:W-:Y:S01]  /*0260*/  IADD3 R17, PT, PT, R3, R13, RZ ;  /* 0x0000000d03117210 */ /* 0x020fe20007ffe0ff */
[----:B------:R-:W-:-:S04]  /*0270*/  IMAD.HI.U32 R2, R6, R11, RZ ;  /* 0x0000000b06027227 */ /* 0x000fc800078e00ff */
[----:B------:R-:W-:Y:S01]  /*0280*/  IMAD R10, R2, R10, R11 ;  /* 0x0000000a020a7224 */ /* 0x000fe200078e020b */
[----:B------:R-:W-:-:S04]  /*0290*/  IABS R11, R0 ;  /* 0x00000000000b7213 */ /* 0x000fc80000000000 */
[----:B------:R-:W-:-:S13]  /*02a0*/  ISETP.GT.U32.AND P2, PT, R19, R10, PT ;  /* 0x0000000a1300720c */ /* 0x000fda0003f44070 */
[----:B------:R-:W-:Y:S01]  /*02b0*/  @!P2 IMAD.IADD R10, R10, 0x1, -R11 ;  /* 0x000000010a0aa824 */ /* 0x000fe200078e0a0b */
[----:B------:R-:W-:-:S04]  /*02c0*/  @!P2 IADD3 R2, PT, PT, R2, 0x1, RZ ;  /* 0x000000010202a810 */ /* 0x000fc80007ffe0ff */
[----:B------:R-:W-:Y:S02]  /*02d0*/  ISETP.GE.U32.AND P1, PT, R10, R19, PT ;  /* 0x000000130a00720c */ /* 0x000fe40003f26070 */
[----:B------:R-:W-:-:S04]  /*02e0*/  LOP3.LUT R10, R13, R0, RZ, 0x3c, !PT ;  /* 0x000000000d0a7212 */ /* 0x000fc800078e3cff */
[----:B------:R-:W-:-:S07]  /*02f0*/  ISETP.GE.AND P3, PT, R10, RZ, PT ;  /* 0x000000ff0a00720c */ /* 0x000fce0003f66270 */
[----:B------:R-:W-:-:S06]  /*0300*/  @P1 IADD3 R2, PT, PT, R2, 0x1, RZ ;  /* 0x0000000102021810 */ /* 0x000fcc0007ffe0ff */
[----:B------:R-:W-:-:S05]  /*0310*/  @!P3 IMAD.MOV R2, RZ, RZ, -R2 ;  /* 0x000000ffff02b224 */ /* 0x000fca00078e0a02 */
[----:B------:R-:W-:-:S04]  /*0320*/  SEL R2, R15, R2, !P0 ;  /* 0x000000020f027207 */ /* 0x000fc80004000000 */
[----:B------:R-:W-:-:S05]  /*0330*/  IADD3 R11, PT, PT, -R2, RZ, RZ ;  /* 0x000000ff020b7210 */ /* 0x000fca0007ffe1ff */
[----:B------:R-:W-:Y:S02]  /*0340*/  IMAD R11, R0, R11, R13 ;  /* 0x0000000b000b7224 */ /* 0x000fe400078e020d */
[----:B------:R-:W-:-:S03]  /*0350*/  VIADD R13, R13, UR6 ;  /* 0x000000060d0d7c36 */ /* 0x000fc60008000000 */
[----:B------:R-:W-:Y:S01]  /*0360*/  ISETP.NE.AND P1, PT, R2, R11, PT ;  /* 0x0000000b0200720c */ /* 0x000fe20003f25270 */
[----:B------:R-:W-:-:S03]  /*0370*/  IMAD.WIDE R10, R17, 0x4, R8 ;  /* 0x00000004110a7825 */ /* 0x000fc600078e0208 */
[----:B------:R-:W-:Y:S02]  /*0380*/  FSEL R17, RZ, 1, P1 ;  /* 0x3f800000ff117808 */ /* 0x000fe40000800000 */
[----:B------:R-:W-:-:S03]  /*0390*/  ISETP.GE.AND P1, PT, R13, R4, PT ;  /* 0x000000040d00720c */ /* 0x000fc60003f26270 */
[----:B------:R0:W-:Y:S10]  /*03a0*/  STG.E desc[UR4][R10.64], R17 ;  /* 0x000000110a007986 */ /* 0x0001f4000c101904 */
[----:B------:R-:W-:Y:S05]  /*03b0*/  @!P1 BRA `(.L_x_1) ;  /* 0xfffffffc009c9947 */ /* 0x000fea000383ffff */
[----:B------:R-:W-:Y:S05]  /*03c0*/  BSYNC.RECONVERGENT B0 ;  /* 0x0000000000007941 */ /* 0x000fea0003800200 */
.L_x_0:
[----:B------:R-:W1:Y:S01]  /*03d0*/  LDC.64 R18, c[0x0][0x3a0] ;  /* 0x0000e800ff127b82 */ /* 0x000e620000000a00 */
[----:B------:R-:W-:Y:S01]  /*03e0*/  BSSY.RECONVERGENT B0, `(.L_x_2) ;  /* 0x0000012000007945 */ /* 0x000fe20003800200 */
[----:B------:R-:W-:-:S06]  /*03f0*/  MOV R2, R7 ;  /* 0x0000000700027202 */ /* 0x000fcc0000000f00 */
[----:B------:R-:W2:Y:S08]  /*0400*/  LDC.64 R14, c[0x0][0x380] ;  /* 0x0000e000ff0e7b82 */ /* 0x000eb00000000a00 */
[----:B0-----:R-:W0:Y:S08]  /*0410*/  LDC.64 R16, c[0x0][0x388] ;  /* 0x0000e200ff107b82 */ /* 0x001e300000000a00 */
[----:B------:R-:W3:Y:S02]  /*0420*/  LDC.64 R20, c[0x0][0x3b8] ;  /* 0x0000ee00ff147b82 */ /* 0x000ee40000000a00 */
.L_x_3:
[----:B----4-:R-:W-:-:S05]  /*0430*/  IADD3 R13, PT, PT, R3, R2, RZ ;  /* 0x00000002030d7210 */ /* 0x010fca0007ffe0ff */
[----:B--2---:R-:W-:-:S05]  /*0440*/  IMAD.WIDE R6, R13, 0x4, R14 ;  /* 0x000000040d067825 */ /* 0x004fca00078e020e */
[----:B------:R-:W2:Y:S01]  /*0450*/  LDG.E R23, desc[UR4][R6.64] ;  /* 0x0000000406177981 */ /* 0x000ea2000c1e1900 */
[----:B0-----:R-:W-:-:S04]  /*0460*/  IMAD.WIDE R8, R13, 0x4, R16 ;  /* 0x000000040d087825 */ /* 0x001fc800078e0210 */
[C---:B-1----:R-:W-:Y:S01]  /*0470*/  IMAD.WIDE R10, R13.reuse, 0x4, R18 ;  /* 0x000000040d0a7825 */ /* 0x042fe200078e0212 */
[----:B--2---:R4:W-:Y:S04]  /*0480*/  STG.E desc[UR4][R8.64], R23 ;  /* 0x0000001708007986 */ /* 0x0049e8000c101904 */
[----:B------:R4:W-:Y:S04]  /*0490*/  STG.E desc[UR4][R10.64], R23 ;  /* 0x000000170a007986 */ /* 0x0009e8000c101904 */
[----:B------:R-:W2:Y:S01]  /*04a0*/  LDG.E R25, desc[UR4][R6.64] ;  /* 0x0000000406197981 */ /* 0x000ea2000c1e1900 */
[----:B---3--:R-:W-:-:S04]  /*04b0*/  IMAD.WIDE R12, R13, 0x4, R20 ;  /* 0x000000040d0c7825 */ /* 0x008fc800078e0214 */
[----:B------:R-:W-:-:S05]  /*04c0*/  VIADD R2, R2, UR6 ;  /* 0x0000000602027c36 */ /* 0x000fca0008000000 */
[----:B------:R-:W-:Y:S01]  /*04d0*/  ISETP.GE.AND P0, PT, R2, R4, PT ;  /* 0x000000040200720c */ /* 0x000fe20003f06270 */
[----:B--2---:R4:W-:-:S12]  /*04e0*/  STG.E desc[UR4][R12.64], R25 ;  /* 0x000000190c007986 */ /* 0x0049d8000c101904 */
[----:B------:R-:W-:Y:S05]  /*04f0*/  @!P0 BRA `(.L_x_3) ;  /* 0xfffffffc00cc8947 */ /* 0x000fea000383ffff */
[----:B------:R-:W-:Y:S05]  /*0500*/  BSYNC.RECONVERGENT B0 ;  /* 0x0000000000007941 */ /* 0x000fea0003800200 */
.L_x_2:
[----:B------:R-:W0:Y:S01]  /*0510*/  LDC.64 R14, c[0x0][0x398] ;  /* 0x0000e600ff0e7b82 */ /* 0x000e220000000a00 */
[C---:B------:R-:W-:Y:S02]  /*0520*/  LOP3.LUT R2, R0.reuse, 0x3, RZ, 0xc0, !PT ;  /* 0x0000000300027812 */ /* 0x040fe400078ec0ff */
[----:B------:R-:W-:Y:S01]  /*0530*/  LOP3.LUT R6, R0, 0x7ffffffc, RZ, 0xc0, !PT ;  /* 0x7ffffffc00067812 */ /* 0x000fe200078ec0ff */
[----:B0-----:R-:W-:-:S07]  /*0540*/  IMAD.WIDE R14, R5, 0x4, R14 ;  /* 0x00000004050e7825 */ /* 0x001fce00078e020e */
.L_x_122:
[----:B0---4-:R-:W0:Y:S01]  /*0550*/  S2R R8, SR_TID.X ;  /* 0x0000000000087919 */ /* 0x011e220000002100 */
[----:B------:R-:W-:Y:S02]  /*0560*/  ISETP.GE.AND P0, PT, R0, 0x2, PT ;  /* 0x000000020000780c */ /* 0x000fe40003f06270 */
[----:B0-----:R-:W-:-:S11]  /*0570*/  MOV R7, R8 ;  /* 0x0000000800077202 */ /* 0x001fd60000000f00 */
[----:B------:R-:W-:Y:S05]  /*0580*/  @!P0 BRA `(.L_x_4) ;  /* 0x0000003c00588947 */ /* 0x000fea0003800000 */
[----:B------:R-:W-:Y:S01]  /*0590*/  HFMA2 R7, -RZ, RZ, 0, 0 ;  /* 0x00000000ff077431 */ /* 0x000fe200000001ff */
[----:B------:R-:W-:Y:S06]  /*05a0*/  BSSY.RECONVERGENT B0, `(.L_x_5) ;  /* 0x00003d3000007945 */ /* 0x000fec0003800200 */
.L_x_85:
[----:B------:R-:W-:Y:S01]  /*05b0*/  IABS R10, R0 ;  /* 0x00000000000a7213 */ /* 0x000fe20000000000 */
[----:B--2---:R-:W0:Y:S01]  /*05c0*/  LDC.64 R16, c[0x0][0x380] ;  /* 0x0000e000ff107b82 */ /* 0x004e220000000a00 */
[----:B------:R-:W-:Y:S02]  /*05d0*/  IMAD.IADD R11, R3, 0x1, R7 ;  /* 0x00000001030b7824 */ /* 0x000fe400078e0207 */
[----:B------:R-:W1:Y:S02]  /*05e0*/  I2F.RP R18, R10 ;  /* 0x0000000a00127306 */ /* 0x000e640000209400 */
[----:B------:R-:W-:-:S06]  /*05f0*/  IMAD R9, R0, R7, R11 ;  /* 0x0000000700097224 */ /* 0x000fcc00078e020b */
[----:B-1----:R-:W1:Y:S01]  /*0600*/  MUFU.RCP R18, R18 ;  /* 0x0000001200127308 */ /* 0x002e620000001000 */
[----:B0-----:R-:W-:Y:S01]  /*0610*/  IMAD.WIDE R16, R9, 0x4, R16 ;  /* 0x0000000409107825 */ /* 0x001fe200078e0210 */
[----:B------:R-:W-:-:S04]  /*0620*/  IABS R20, R0 ;  /* 0x0000000000147213 */ /* 0x000fc80000000000 */
[----:B------:R0:W5:Y:S01]  /*0630*/  LDG.E R9, desc[UR4][R16.64] ;  /* 0x0000000410097981 */ /* 0x000162000c1e1900 */
[----:B------:R-:W-:Y:S01]  /*0640*/  BSSY.RECONVERGENT B1, `(.L_x_6) ;  /* 0x000002d000017945 */ /* 0x000fe20003800200 */
[----:B------:R-:W-:Y:S01]  /*0650*/  ISETP.NE.AND P1, PT, R0, RZ, PT ;  /* 0x000000ff0000720c */ /* 0x000fe20003f25270 */
[----:B------:R-:W-:Y:S01]  /*0660*/  IMAD.MOV R22, RZ, RZ, -R20 ;  /* 0x000000ffff167224 */ /* 0x000fe200078e0a14 */
[----:B-1----:R-:W-:Y:S02]  /*0670*/  IADD3 R12, PT, PT, R18, 0xffffffe, RZ ;  /* 0x0ffffffe120c7810 */ /* 0x002fe40007ffe0ff */
[----:B------:R-:W-:Y:S02]  /*0680*/  IABS R18, R0 ;  /* 0x0000000000127213 */ /* 0x000fe40000000000 */
[----:B------:R1:W2:Y:S02]  /*0690*/  F2I.FTZ.U32.TRUNC.NTZ R13, R12 ;  /* 0x0000000c000d7305 */ /* 0x0002a4000021f000 */
[----:B-1----:R-:W-:-:S02]  /*06a0*/  MOV R12, RZ ;  /* 0x000000ff000c7202 */ /* 0x002fc40000000f00 */
[----:B--2---:R-:W-:-:S05]  /*06b0*/  IADD3 R19, PT, PT, RZ, -R13, RZ ;  /* 0x8000000dff137210 */ /* 0x004fca0007ffe0ff */
[----:B0-----:R-:W-:-:S04]  /*06c0*/  IMAD R17, R19, R10, RZ ;  /* 0x0000000a13117224 */ /* 0x001fc800078e02ff */
[----:B------:R-:W-:Y:S01]  /*06d0*/  IMAD.HI.U32 R16, R13, R17, R12 ;  /* 0x000000110d107227 */ /* 0x000fe200078e000c */
[----:B------:R-:W-:-:S07]  /*06e0*/  MOV R17, R8 ;  /* 0x0000000800117202 */ /* 0x000fce0000000f00 */
.L_x_9:
[----:B01----:R-:W-:Y:S01]  /*06f0*/  IABS R13, R17 ;  /* 0x00000011000d7213 */ /* 0x003fe20000000000 */
[----:B------:R-:W-:Y:S04]  /*0700*/  BSSY.RECONVERGENT B2, `(.L_x_7) ;  /* 0x000001d000027945 */ /* 0x000fe80003800200 */
[----:B------:R-:W-:-:S04]  /*0710*/  IMAD.HI.U32 R12, R16, R13, RZ ;  /* 0x0000000d100c7227 */ /* 0x000fc800078e00ff */
[----:B------:R-:W-:-:S05]  /*0720*/  IMAD R13, R12, R22, R13 ;  /* 0x000000160c0d7224 */ /* 0x000fca00078e020d */
[----:B------:R-:W-:-:S13]  /*0730*/  ISETP.GT.U32.AND P2, PT, R10, R13, PT ;  /* 0x0000000d0a00720c */ /* 0x000fda0003f44070 */
[----:B------:R-:W-:Y:S01]  /*0740*/  @!P2 IADD3 R13, PT, PT, R13, -R18, RZ ;  /* 0x800000120d0da210 */ /* 0x000fe20007ffe0ff */
[----:B------:R-:W-:-:S03]  /*0750*/  @!P2 VIADD R12, R12, 0x1 ;  /* 0x000000010c0ca836 */ /* 0x000fc60000000000 */
[----:B------:R-:W-:Y:S02]  /*0760*/  ISETP.GE.U32.AND P0, PT, R13, R10, PT ;  /* 0x0000000a0d00720c */ /* 0x000fe40003f06070 */
[----:B------:R-:W-:-:S04]  /*0770*/  LOP3.LUT R13, R17, R0, RZ, 0x3c, !PT ;  /* 0x00000000110d7212 */ /* 0x000fc800078e3cff */
[----:B------:R-:W-:-:S07]  /*0780*/  ISETP.GE.AND P3, PT, R13, RZ, PT ;  /* 0x000000ff0d00720c */ /* 0x000fce0003f66270 */
[----:B------:R-:W-:-:S04]  /*0790*/  @P0 IADD3 R12, PT, PT, R12, 0x1, RZ ;  /* 0x000000010c0c0810 */ /* 0x000fc80007ffe0ff */
[----:B------:R-:W-:-:S04]  /*07a0*/  MOV R20, R12 ;  /* 0x0000000c00147202 */ /* 0x000fc80000000f00 */
[----:B------:R-:W-:Y:S02]  /*07b0*/  @!P3 IADD3 R20, PT, PT, -R20, RZ, RZ ;  /* 0x000000ff1414b210 */ /* 0x000fe40007ffe1ff */
[----:B------:R-:W-:-:S05]  /*07c0*/  @!P1 LOP3.LUT R20, RZ, R0, RZ, 0x33, !PT ;  /* 0x00000000ff149212 */ /* 0x000fca00078e33ff */
[----:B------:R-:W-:-:S04]  /*07d0*/  IMAD.MOV R12, RZ, RZ, -R20 ;  /* 0x000000ffff0c7224 */ /* 0x000fc800078e0a14 */
[----:B------:R-:W-:-:S05]  /*07e0*/  IMAD R23, R0, R12, R17 ;  /* 0x0000000c00177224 */ /* 0x000fca00078e0211 */
[----:B------:R-:W-:-:S04]  /*07f0*/  ISETP.NE.AND P0, PT, R23, R20, PT ;  /* 0x000000141700720c */ /* 0x000fc80003f05270 */
[----:B------:R-:W-:-:S13]  /*0800*/  ISETP.GE.OR P0, PT, R23, R7, P0 ;  /* 0x000000071700720c */ /* 0x000fda0000706670 */
[----:B------:R-:W0:Y:S01]  /*0810*/  @!P0 LDC.64 R12, c[0x0][0x380] ;  /* 0x0000e000ff0c8b82 */ /* 0x000e220000000a00 */
[----:B------:R-:W-:Y:S02]  /*0820*/  @!P0 IADD3 R19, PT, PT, R3, R17, RZ ;  /* 0x0000001103138210 */ /* 0x000fe40007ffe0ff */
[----:B------:R-:W-:-:S03]  /*0830*/  @!P0 MOV R21, 0x3f800000 ;  /* 0x3f80000000158802 */ /* 0x000fc60000000f00 */
[----:B0-----:R-:W-:-:S05]  /*0840*/  @!P0 IMAD.WIDE R12, R19, 0x4, R12 ;  /* 0x00000004130c8825 */ /* 0x001fca00078e020c */
[----:B------:R0:W-:Y:S01]  /*0850*/  @!P0 STG.E desc[UR4][R12.64], R21 ;  /* 0x000000150c008986 */ /* 0x0001e2000c101904 */
[----:B------:R-:W-:Y:S05]  /*0860*/  @!P0 BRA `(.L_x_8) ;  /* 0x0000000000188947 */ /* 0x000fea0003800000 */
[----:B0-----:R-:W-:-:S04]  /*0870*/  VIMNMX R12, PT, PT, R20, R23, PT ;  /* 0x00000017140c7248 */ /* 0x001fc80003fe0100 */
[----:B------:R-:W-:-:S13]  /*0880*/  ISETP.GE.AND P0, PT, R12, R7, PT ;  /* 0x000000070c00720c */ /* 0x000fda0003f06270 */
[----:B------:R-:W0:Y:S01]  /*0890*/  @!P0 LDC.64 R12, c[0x0][0x380] ;  /* 0x0000e000ff0c8b82 */ /* 0x000e220000000a00 */
[----:B------:R-:W-:-:S05]  /*08a0*/  @!P0 IADD3 R19, PT, PT, R3, R17, RZ ;  /* 0x0000001103138210 */ /* 0x000fca0007ffe0ff */
[----:B0-----:R-:W-:-:S05]  /*08b0*/  @!P0 IMAD.WIDE R12, R19, 0x4, R12 ;  /* 0x00000004130c8825 */ /* 0x001fca00078e020c */
[----:B------:R1:W-:Y:S02]  /*08c0*/  @!P0 STG.E desc[UR4][R12.64], RZ ;  /* 0x000000ff0c008986 */ /* 0x0003e4000c101904 */
.L_x_8:
[----:B------:R-:W-:Y:S05]  /*08d0*/  BSYNC.RECONVERGENT B2 ;  /* 0x0000000000027941 */ /* 0x000fea0003800200 */
.L_x_7:
[----:B------:R-:W-:-:S05]  /*08e0*/  VIADD R17, R17, UR6 ;  /* 0x0000000611117c36 */ /* 0x000fca0008000000 */
[----:B------:R-:W-:-:S13]  /*08f0*/  ISETP.GE.AND P0, PT, R17, R4, PT ;  /* 0x000000041100720c */ /* 0x000fda0003f06270 */
[----:B------:R-:W-:Y:S05]  /*0900*/  @!P0 BRA `(.L_x_9) ;  /* 0xfffffffc00788947 */ /* 0x000fea000383ffff */
[----:B------:R-:W-:Y:S05]  /*0910*/  BSYNC.RECONVERGENT B1 ;  /* 0x0000000000017941 */ /* 0x000fea0003800200 */
.L_x_6:
[----:B------:R-:W-:Y:S01]  /*0920*/  BAR.SYNC.DEFER_BLOCKING 0x0 ;  /* 0x0000000000007b1d */ /* 0x000fe20000010000 */
[----:B------:R-:W-:-:S07]  /*0930*/  MOV R23, R8 ;  /* 0x0000000800177202 */ /* 0x000fce0000000f00 */
[----:B01----:R-:W0:Y:S01]  /*0940*/  LDC.64 R12, c[0x0][0x380] ;  /* 0x0000e000ff0c7b82 */ /* 0x003e220000000a00 */
[----:B------:R-:W-:Y:S07]  /*0950*/  BSSY.RECONVERGENT B1, `(.L_x_10) ;  /* 0x000000f000017945 */ /* 0x000fee0003800200 */
[----:B------:R-:W1:Y:S02]  /*0960*/  LDC.64 R16, c[0x0][0x390] ;  /* 0x0000e400ff107b82 */ /* 0x000e640000000a00 */
.L_x_13:
[----:B------:R-:W-:Y:S01]  /*0970*/  ISETP.GE.AND P0, PT, R23, R0, PT ;  /* 0x000000001700720c */ /* 0x000fe20003f06270 */
[----:B------:R-:W-:-:S12]  /*0980*/  BSSY.RECONVERGENT B2, `(.L_x_11) ;  /* 0x0000008000027945 */ /* 0x000fd80003800200 */
[----:B--2---:R-:W-:Y:S05]  /*0990*/  @P0 BRA `(.L_x_12) ;  /* 0x0000000000180947 */ /* 0x004fea0003800000 */
[----:B------:R-:W-:-:S04]  /*09a0*/  IMAD R19, R0, R23, R11 ;  /* 0x0000001700137224 */ /* 0x000fc800078e020b */
[----:B0-----:R-:W-:-:S06]  /*09b0*/  IMAD.WIDE R18, R19, 0x4, R12 ;  /* 0x0000000413127825 */ /* 0x001fcc00078e020c */
[----:B------:R-:W2:Y:S01]  /*09c0*/  LDG.E R19, desc[UR4][R18.64] ;  /* 0x0000000412137981 */ /* 0x000ea2000c1e1900 */
[----:B------:R-:W-:-:S05]  /*09d0*/  IADD3 R21, PT, PT, R5, R23, RZ ;  /* 0x0000001705157210 */ /* 0x000fca0007ffe0ff */
[----:B-1----:R-:W-:-:S05]  /*09e0*/  IMAD.WIDE R20, R21, 0x4, R16 ;  /* 0x0000000415147825 */ /* 0x002fca00078e0210 */
[----:B--2---:R2:W-:Y:S02]  /*09f0*/  STG.E desc[UR4][R20.64], R19 ;  /* 0x0000001314007986 */ /* 0x0045e4000c101904 */
.L_x_12:
[----:B------:R-:W-:Y:S05]  /*0a00*/  BSYNC.RECONVERGENT B2 ;  /* 0x0000000000027941 */ /* 0x000fea0003800200 */
.L_x_11:
[----:B------:R-:W-:-:S04]  /*0a10*/  IADD3 R23, PT, PT, R23, UR6, RZ ;  /* 0x0000000617177c10 */ /* 0x000fc8000fffe0ff */
[----:B------:R-:W-:-:S13]  /*0a20*/  ISETP.GE.AND P0, PT, R23, R4, PT ;  /* 0x000000041700720c */ /* 0x000fda0003f06270 */
[----:B------:R-:W-:Y:S05]  /*0a30*/  @!P0 BRA `(.L_x_13) ;  /* 0xfffffffc00cc8947 */ /* 0x000fea000383ffff */
[----:B------:R-:W-:Y:S05]  /*0a40*/  BSYNC.RECONVERGENT B1 ;  /* 0x0000000000017941 */ /* 0x000fea0003800200 */
.L_x_10:
[----:B-1----:R-:W1:Y:S01]  /*0a50*/  LDC.64 R16, c[0x0][0x390] ;  /* 0x0000e400ff107b82 */ /* 0x002e620000000a00 */
[----:B------:R-:W-:Y:S01]  /*0a60*/  BSSY.RECONVERGENT B1, `(.L_x_14) ;  /* 0x000000f000017945 */ /* 0x000fe20003800200 */
[----:B--2---:R-:W-:-:S07]  /*0a70*/  IMAD.MOV.U32 R19, RZ, RZ, R8 ;  /* 0x000000ffff137224 */ /* 0x004fce00078e0008 */
.L_x_17:
[----:B------:R-:W-:Y:S01]  /*0a80*/  ISETP.GE.AND P0, PT, R19, R0, PT ;  /* 0x000000001300720c */ /* 0x000fe20003f06270 */
[----:B------:R-:W-:-:S12]  /*0a90*/  BSSY.RECONVERGENT B2, `(.L_x_15) ;  /* 0x0000008000027945 */ /* 0x000fd80003800200 */
[----:B--2---:R-:W-:Y:S05]  /*0aa0*/  @P0 BRA `(.L_x_16) ;  /* 0x0000000000180947 */ /* 0x004fea0003800000 */
[----:B------:R-:W-:-:S05]  /*0ab0*/  IADD3 R11, PT, PT, R5, R19, RZ ;  /* 0x00000013050b7210 */ /* 0x000fca0007ffe0ff */
[----:B-1----:R-:W-:-:S06]  /*0ac0*/  IMAD.WIDE R10, R11, 0x4, R16 ;  /* 0x000000040b0a7825 */ /* 0x002fcc00078e0210 */
[----:B------:R-:W2:Y:S01]  /*0ad0*/  LDG.E R10, desc[UR4][R10.64] ;  /* 0x000000040a0a7981 */ /* 0x000ea2000c1e1900 */
[----:B0-----:R-:W-:-:S04]  /*0ae0*/  IMAD.WIDE R12, R19, 0x4, R14 ;  /* 0x00000004130c7825 */ /* 0x001fc800078e020e */
[----:B--2---:R-:W-:-:S05]  /*0af0*/  FMUL R21, R10, R10 ;  /* 0x0000000a0a157220 */ /* 0x004fca0000400000 */
[----:B------:R2:W-:Y:S02]  /*0b00*/  STG.E desc[UR4][R12.64], R21 ;  /* 0x000000150c007986 */ /* 0x0005e4000c101904 */
.L_x_16:
[----:B------:R-:W-:Y:S05]  /*0b10*/  BSYNC.RECONVERGENT B2 ;  /* 0x0000000000027941 */ /* 0x000fea0003800200 */
.L_x_15:
[----:B------:R-:W-:-:S04]  /*0b20*/  IADD3 R19, PT, PT, R19, UR6, RZ ;  /* 0x0000000613137c10 */ /* 0x000fc8000fffe0ff */
[----:B------:R-:W-:-:S13]  /*0b30*/  ISETP.GE.AND P0, PT, R19, R4, PT ;  /* 0x000000041300720c */ /* 0x000fda0003f06270 */
[----:B------:R-:W-:Y:S05]  /*0b40*/  @!P0 BRA `(.L_x_17) ;  /* 0xfffffffc00cc8947 */ /* 0x000fea000383ffff */
[----:B------:R-:W-:Y:S05]  /*0b50*/  BSYNC.RECONVERGENT B1 ;  /* 0x0000000000017941 */ /* 0x000fea0003800200 */
.L_x_14:
[----:B------:R-:W-:Y:S01]  /*0b60*/  I2FP.F32.S32 R10, R0 ;  /* 0x00000000000a7245 */ /* 0x000fe20000201400 */
[----:B------:R-:W-:Y:S01]  /*0b70*/  BAR.SYNC.DEFER_BLOCKING 0x0 ;  /* 0x0000000000007b1d */ /* 0x000fe20000010000 */
[----:B------:R-:W-:-:S05]  /*0b80*/  MOV R11, 0x1 ;  /* 0x00000001000b7802 */ /* 0x000fca0000000f00 */
[----:B0-2---:R-:W0:Y:S02]  /*0b90*/  F2F.F64.F32 R12, R10 ;  /* 0x0000000a000c7310 */ /* 0x005e240000201800 */
[----:B0-----:R-:W-:-:S08]  /*0ba0*/  DMUL R12, R12, 0.5 ;  /* 0x3fe000000c0c7828 */ /* 0x001fd00000000000 */
[----:B------:R-:W-:-:S14]  /*0bb0*/  DSETP.GT.AND P0, PT, R12, RZ, PT ;  /* 0x000000ff0c00722a */ /* 0x000fdc0003f04000 */
[----:B------:R-:W-:Y:S05]  /*0bc0*/  @!P0 BRA `(.L_x_18) ;  /* 0x0000000000ec8947 */ /* 0x000fea0003800000 */
[----:B------:R-:W-:Y:S01]  /*0bd0*/  IMAD.MOV.U32 R18, RZ, RZ, RZ ;  /* 0x000000ffff127224 */ /* 0x000fe200078e00ff */
[----:B------:R-:W-:-:S07]  /*0be0*/  MOV R11, 0x1 ;  /* 0x00000001000b7802 */ /* 0x000fce0000000f00 */
.L_x_25:
[----:B------:R-:W-:Y:S01]  /*0bf0*/  BSSY.RECONVERGENT B1, `(.L_x_19) ;  /* 0x000002a000017945 */ /* 0x000fe20003800200 */
[----:B------:R-:W-:-:S07]  /*0c00*/  MOV R19, R8 ;  /* 0x0000000800137202 */ /* 0x000fce0000000f00 */
.L_x_22:
[----:B------:R-:W-:Y:S01]  /*0c10*/  ISETP.GE.AND P0, PT, R19, R0, PT ;  /* 0x000000001300720c */ /* 0x000fe20003f06270 */
[----:B------:R-:W-:-:S12]  /*0c20*/  BSSY.RECONVERGENT B2, `(.L_x_20) ;  /* 0x0000023000027945 */ /* 0x000fd80003800200 */
[----:B0-----:R-:W-:Y:S05]  /*0c30*/  @P0 BRA `(.L_x_21) ;  /* 0x0000000000840947 */ /* 0x001fea0003800000 */
[----:B------:R-:W-:Y:S02]  /*0c40*/  SHF.L.U32 R24, R11, 0x1, RZ ;  /* 0x000000010b187819 */ /* 0x000fe400000006ff */
[----:B------:R-:W-:Y:S02]  /*0c50*/  IABS R22, R19 ;  /* 0x0000001300167213 */ /* 0x000fe40000000000 */
[-C--:B------:R-:W-:Y:S02]  /*0c60*/  IABS R20, R24.reuse ;  /* 0x0000001800147213 */ /* 0x080fe40000000000 */
[----:B------:R-:W-:Y:S02]  /*0c70*/  IABS R23, R24 ;  /* 0x0000001800177213 */ /* 0x000fe40000000000 */
[----:B------:R-:W0:Y:S01]  /*0c80*/  I2F.RP R10, R20 ;  /* 0x00000014000a7306 */ /* 0x000e220000209400 */
[----:B------:R-:W-:Y:S02]  /*0c90*/  ISETP.GE.AND P2, PT, R19, RZ, PT ;  /* 0x000000ff1300720c */ /* 0x000fe40003f46270 */
[----:B------:R-:W-:-:S05]  /*0ca0*/  ISETP.NE.AND P1, PT, R24, RZ, PT ;  /* 0x000000ff1800720c */ /* 0x000fca0003f25270 */
[----:B0-----:R-:W1:Y:S02]  /*0cb0*/  MUFU.RCP R10, R10 ;  /* 0x0000000a000a7308 */ /* 0x001e640000001000 */
[----:B-1----:R-:W-:Y:S01]  /*0cc0*/  VIADD R16, R10, 0xffffffe ;  /* 0x0ffffffe0a107836 */ /* 0x002fe20000000000 */
[----:B------:R-:W-:-:S05]  /*0cd0*/  IADD3 R10, PT, PT, RZ, -R23, RZ ;  /* 0x80000017ff0a7210 */ /* 0x000fca0007ffe0ff */
[----:B------:R0:W1:Y:S02]  /*0ce0*/  F2I.FTZ.U32.TRUNC.NTZ R17, R16 ;  /* 0x0000001000117305 */ /* 0x000064000021f000 */
[----:B0-----:R-:W-:Y:S01]  /*0cf0*/  HFMA2 R16, -RZ, RZ, 0, 0 ;  /* 0x00000000ff107431 */ /* 0x001fe200000001ff */
[----:B-1----:R-:W-:-:S05]  /*0d00*/  IADD3 R21, PT, PT, RZ, -R17, RZ ;  /* 0x80000011ff157210 */ /* 0x002fca0007ffe0ff */
[----:B------:R-:W-:-:S04]  /*0d10*/  IMAD R21, R21, R20, RZ ;  /* 0x0000001415157224 */ /* 0x000fc800078e02ff */
[----:B------:R-:W-:Y:S01]  /*0d20*/  IMAD.HI.U32 R17, R17, R21, R16 ;  /* 0x0000001511117227 */ /* 0x000fe200078e0010 */
[----:B------:R-:W-:-:S05]  /*0d30*/  IADD3 R21, PT, PT, R11, R19, RZ ;  /* 0x000000130b157210 */ /* 0x000fca0007ffe0ff */
[----:B------:R-:W-:-:S04]  /*0d40*/  IMAD.HI.U32 R17, R17, R22, RZ ;  /* 0x0000001611117227 */ /* 0x000fc800078e00ff */
[----:B------:R-:W-:-:S05]  /*0d50*/  IMAD R17, R17, R10, R22 ;  /* 0x0000000a11117224 */ /* 0x000fca00078e0216 */
[----:B------:R-:W-:-:S13]  /*0d60*/  ISETP.GT.U32.AND P0, PT, R20, R17, PT ;  /* 0x000000111400720c */ /* 0x000fda0003f04070 */
[----:B------:R-:W-:-:S05]  /*0d70*/  @!P0 IMAD.IADD R17, R17, 0x1, -R20 ;  /* 0x0000000111118824 */ /* 0x000fca00078e0a14 */
[----:B------:R-:W-:-:S13]  /*0d80*/  ISETP.GT.U32.AND P0, PT, R20, R17, PT ;  /* 0x000000111400720c */ /* 0x000fda0003f04070 */
[----:B------:R-:W-:Y:S02]  /*0d90*/  @!P0 IADD3 R17, PT, PT, R17, -R20, RZ ;  /* 0x8000001411118210 */ /* 0x000fe40007ffe0ff */
[----:B------:R-:W-:Y:S02]  /*0da0*/  ISETP.GE.AND P0, PT, R21, R0, PT ;  /* 0x000000001500720c */ /* 0x000fe40003f06270 */
[----:B------:R-:W-:Y:S02]  /*0db0*/  @!P2 IADD3 R17, PT, PT, -R17, RZ, RZ ;  /* 0x000000ff1111a210 */ /* 0x000fe40007ffe1ff */
[----:B------:R-:W-:-:S04]  /*0dc0*/  @!P1 LOP3.LUT R17, RZ, R24, RZ, 0x33, !PT ;  /* 0x00000018ff119212 */ /* 0x000fc800078e33ff */
[----:B------:R-:W-:-:S13]  /*0dd0*/  ISETP.NE.OR P0, PT, R17, RZ, P0 ;  /* 0x000000ff1100720c */ /* 0x000fda0000705670 */
[----:B------:R-:W-:Y:S05]  /*0de0*/  @P0 BRA `(.L_x_21) ;  /* 0x0000000000180947 */ /* 0x000fea0003800000 */
[----:B------:R-:W-:-:S05]  /*0df0*/  IMAD.WIDE R16, R19, 0x4, R14 ;  /* 0x0000000413107825 */ /* 0x000fca00078e020e */
[----:B------:R-:W2:Y:S01]  /*0e00*/  LDG.E R10, desc[UR4][R16.64] ;  /* 0x00000004100a7981 */ /* 0x000ea2000c1e1900 */
[----:B------:R-:W-:-:S06]  /*0e10*/  IMAD.WIDE R20, R11, 0x4, R16 ;  /* 0x000000040b147825 */ /* 0x000fcc00078e0210 */
[----:B------:R-:W2:Y:S02]  /*0e20*/  LDG.E R21, desc[UR4][R20.64] ;  /* 0x0000000414157981 */ /* 0x000ea4000c1e1900 */
[----:B--2---:R-:W-:-:S05]  /*0e30*/  FADD R23, R10, R21 ;  /* 0x000000150a177221 */ /* 0x004fca0000000000 */
[----:B------:R0:W-:Y:S02]  /*0e40*/  STG.E desc[UR4][R16.64], R23 ;  /* 0x0000001710007986 */ /* 0x0001e4000c101904 */
.L_x_21:
[----:B------:R-:W-:Y:S05]  /*0e50*/  BSYNC.RECONVERGENT B2 ;  /* 0x0000000000027941 */ /* 0x000fea0003800200 */
.L_x_20:
[----:B------:R-:W-:-:S05]  /*0e60*/  VIADD R19, R19, UR6 ;  /* 0x0000000613137c36 */ /* 0x000fca0008000000 */
[----:B------:R-:W-:-:S13]  /*0e70*/  ISETP.GE.AND P0, PT, R19, R4, PT ;  /* 0x000000041300720c */ /* 0x000fda0003f06270 */
[----:B------:R-:W-:Y:S05]  /*0e80*/  @!P0 BRA `(.L_x_22) ;  /* 0xfffffffc00608947 */ /* 0x000fea000383ffff */
[----:B------:R-:W-:Y:S05]  /*0e90*/  BSYNC.RECONVERGENT B1 ;  /* 0x0000000000017941 */ /* 0x000fea0003800200 */
.L_x_19:
[----:B------:R-:W-:Y:S01]  /*0ea0*/  BAR.SYNC.DEFER_BLOCKING 0x0 ;  /* 0x0000000000007b1d */ /* 0x000fe20000010000 */
[----:B01----:R-:W-:-:S05]  /*0eb0*/  MOV R17, R8 ;  /* 0x0000000800117202 */ /* 0x003fca0000000f00 */
[----:B------:R-:W-:Y:S02]  /*0ec0*/  BSSY.RECONVERGENT B1, `(.L_x_23) ;  /* 0x0000007000017945 */ /* 0x000fe40003800200 */
.L_x_24:
[C---:B------:R-:W-:Y:S02]  /*0ed0*/  ISETP.GE.AND P0, PT, R17.reuse, R0, PT ;  /* 0x000000001100720c */ /* 0x040fe40003f06270 */
[----:B------:R-:W-:Y:S02]  /*0ee0*/  IADD3 R17, PT, PT, R17, UR6, RZ ;  /* 0x0000000611117c10 */ /* 0x000fe4000fffe0ff */
[----:B------:R-:W-:Y:S02]  /*0ef0*/  SEL R10, RZ, 0x1, P0 ;  /* 0x00000001ff0a7807 */ /* 0x000fe40000000000 */
[----:B------:R-:W-:Y:S02]  /*0f00*/  ISETP.GE.AND P1, PT, R17, R4, PT ;  /* 0x000000041100720c */ /* 0x000fe40003f26270 */
[----:B------:R-:W-:-:S11]  /*0f10*/  SHF.L.U32 R11, R11, R10, RZ ;  /* 0x0000000a0b0b7219 */ /* 0x000fd600000006ff */
[----:B------:R-:W-:Y:S05]  /*0f20*/  @!P1 BRA `(.L_x_24) ;  /* 0xfffffffc00e89947 */ /* 0x000fea000383ffff */
[----:B------:R-:W-:Y:S05]  /*0f30*/  BSYNC.RECONVERGENT B1 ;  /* 0x0000000000017941 */ /* 0x000fea0003800200 */
.L_x_23:
[----:B------:R-:W-:-:S04]  /*0f40*/  IADD3 R18, PT, PT, R18, 0x1, RZ ;  /* 0x0000000112127810 */ /* 0x000fc80007ffe0ff */
[----:B------:R-:W0:Y:S02]  /*0f50*/  I2F.F64.U32 R16, R18 ;  /* 0x0000001200107312 */ /* 0x000e240000201800 */
[----:B0-----:R-:W-:-:S14]  /*0f60*/  DSETP.GT.AND P0, PT, R12, R16, PT ;  /* 0x000000100c00722a */ /* 0x001fdc0003f04000 */
[----:B------:R-:W-:Y:S05]  /*0f70*/  @P0 BRA `(.L_x_25) ;  /* 0xfffffffc001c0947 */ /* 0x000fea000383ffff */
.L_x_18:
[----:B------:R-:W-:Y:S01]  /*0f80*/  ISETP.NE.AND P0, PT, R7, R8, PT ;  /* 0x000000080700720c */ /* 0x000fe20003f05270 */
[----:B------:R-:W-:-:S12]  /*0f90*/  BSSY.RECONVERGENT B1, `(.L_x_26) ;  /* 0x0000018000017945 */ /* 0x000fd80003800200 */
[----:B------:R-:W-:Y:S05]  /*0fa0*/  @P0 BRA `(.L_x_27) ;  /* 0x0000000000580947 */ /* 0x000fea0003800000 */
[----:B------:R-:W1:Y:S02]  /*0fb0*/  LDG.E R10, desc[UR4][R14.64] ;  /* 0x000000040e0a7981 */ /* 0x000e64000c1e1900 */
[----:B-1----:R-:W-:Y:S01]  /*0fc0*/  VIADD R16, R10, 0xf3000000 ;  /* 0xf30000000a107836 */ /* 0x002fe20000000000 */
[----:B------:R0:W1:Y:S04]  /*0fd0*/  MUFU.RSQ R17, R10 ;  /* 0x0000000a00117308 */ /* 0x0000680000001400 */
[----:B------:R-:W-:-:S13]  /*0fe0*/  ISETP.GT.U32.AND P0, PT, R16, 0x727fffff, PT ;  /* 0x727fffff1000780c */ /* 0x000fda0003f04070 */
[----:B01----:R-:W-:Y:S05]  /*0ff0*/  @!P0 BRA `(.L_x_28) ;  /* 0x0000000000148947 */ /* 0x003fea0003800000 */
[----:B------:R-:W-:Y:S01]  /*1000*/  BSSY.RECONVERGENT B2, `(.L_x_29) ;  /* 0x0000003000027945 */ /* 0x000fe20003800200 */
[----:B------:R-:W-:-:S07]  /*1010*/  MOV R23, 0x1030 ;  /* 0x0000103000177802 */ /* 0x000fce0000000f00 */
[----:B-----5:R-:W-:Y:S05]  /*1020*/  CALL.REL.NOINC `($__internal_0_$__cuda_sm20_sqrt_rn_f32_slowpath) ;  /* 0x0000007400d87944 */ /* 0x020fea0003c00000 */
[----:B------:R-:W-:Y:S05]  /*1030*/  BSYNC.RECONVERGENT B2 ;  /* 0x0000000000027941 */ /* 0x000fea0003800200 */
.L_x_29:
[----:B------:R-:W-:Y:S05]  /*1040*/  BRA `(.L_x_30) ;  /* 0x0000000000107947 */ /* 0x000fea0003800000 */
.L_x_28:
[----:B------:R-:W-:Y:S01]  /*1050*/  FMUL.FTZ R19, R10, R17 ;  /* 0x000000110a137220 */ /* 0x000fe20000410000 */
[----:B------:R-:W-:-:S03]  /*1060*/  FMUL.FTZ R17, R17, 0.5 ;  /* 0x3f00000011117820 */ /* 0x000fc60000410000 */
[----:B------:R-:W-:-:S04]  /*1070*/  FFMA R10, -R19, R19, R10 ;  /* 0x00000013130a7223 */ /* 0x000fc8000000010a */
[----:B------:R-:W-:-:S07]  /*1080*/  FFMA R10, R10, R17, R19 ;  /* 0x000000110a0a7223 */ /* 0x000fce0000000013 */
.L_x_30:
[----:B------:R-:W0:Y:S01]  /*1090*/  LDC.64 R16, c[0x0][0x390] ;  /* 0x0000e400ff107b82 */ /* 0x000e220000000a00 */
[----:B------:R-:W-:-:S05]  /*10a0*/  IADD3 R19, PT, PT, R5, R8, RZ ;  /* 0x0000000805137210 */ /* 0x000fca0007ffe0ff */
[----:B0-----:R-:W-:-:S05]  /*10b0*/  IMAD.WIDE R16, R19, 0x4, R16 ;  /* 0x0000000413107825 */ /* 0x001fca00078e0210 */
[----:B------:R-:W2:Y:S01]  /*10c0*/  LDG.E R18, desc[UR4][R16.64] ;  /* 0x0000000410127981 */ /* 0x000ea2000c1e1900 */
[----:B-----5:R-:W-:-:S04]  /*10d0*/  FSETP.GT.AND P0, PT, R9, RZ, PT ;  /* 0x000000ff0900720b */ /* 0x020fc80003f04000 */
[----:B------:R-:W-:-:S05]  /*10e0*/  FSEL R9, -R10, R10, P0 ;  /* 0x0000000a0a097208 */ /* 0x000fca0000000100 */
[----:B--2---:R-:W-:-:S05]  /*10f0*/  FADD R9, R18, R9 ;  /* 0x0000000912097221 */ /* 0x004fca0000000000 */
[----:B------:R0:W-:Y:S02]  /*1100*/  STG.E desc[UR4][R16.64], R9 ;  /* 0x0000000910007986 */ /* 0x0001e4000c101904 */
.L_x_27:
[----:B------:R-:W-:Y:S05]  /*1110*/  BSYNC.RECONVERGENT B1 ;  /* 0x0000000000017941 */ /* 0x000fea0003800200 */
.L_x_26:
[----:B------:R-:W-:Y:S01]  /*1120*/  BAR.SYNC.DEFER_BLOCKING 0x0 ;  /* 0x0000000000007b1d */ /* 0x000fe20000010000 */
[----:B0----5:R-:W-:-:S07]  /*1130*/  MOV R9, R8 ;  /* 0x0000000800097202 */ /* 0x021fce0000000f00 */
[----:B------:R-:W0:Y:S01]  /*1140*/  LDC.64 R20, c[0x0][0x390] ;  /* 0x0000e400ff147b82 */ /* 0x000e220000000a00 */
[----:B------:R-:W-:Y:S01]  /*1150*/  BSSY.RECONVERGENT B1, `(.L_x_31) ;  /* 0x000000f000017945 */ /* 0x000fe20003800200 */
.L_x_34:
[----:B------:R-:W-:Y:S01]  /*1160*/  ISETP.GE.AND P0, PT, R9, R0, PT ;  /* 0x000000000900720c */ /* 0x000fe20003f06270 */
[----:B------:R-:W-:-:S12]  /*1170*/  BSSY.RECONVERGENT B2, `(.L_x_32) ;  /* 0x0000009000027945 */ /* 0x000fd80003800200 */
[----:B--2---:R-:W-:Y:S05]  /*1180*/  @P0 BRA `(.L_x_33) ;  /* 0x00000000001c0947 */ /* 0x004fea0003800000 */
[----:B-1----:R-:W-:-:S05]  /*1190*/  IADD3 R17, PT, PT, R5, R9, RZ ;  /* 0x0000000905117210 */ /* 0x002fca0007ffe0ff */
[----:B0-----:R-:W-:-:S06]  /*11a0*/  IMAD.WIDE R16, R17, 0x4, R20 ;  /* 0x0000000411107825 */ /* 0x001fcc00078e0214 */
[----:B------:R-:W2:Y:S01]  /*11b0*/  LDG.E R16, desc[UR4][R16.64] ;  /* 0x0000000410107981 */ /* 0x000ea2000c1e1900 */
[----:B------:R-:W-:-:S04]  /*11c0*/  IMAD.WIDE R18, R9, 0x4, R14 ;  /* 0x0000000409127825 */ /* 0x000fc800078e020e */
[----:B------:R-:W-:Y:S02]  /*11d0*/  IMAD.MOV.U32 R11, RZ, RZ, 0x1 ;  /* 0x00000001ff0b7424 */ /* 0x000fe400078e00ff */
[----:B--2---:R-:W-:-:S05]  /*11e0*/  FMUL R23, R16, R16 ;  /* 0x0000001010177220 */ /* 0x004fca0000400000 */
[----:B------:R2:W-:Y:S02]  /*11f0*/  STG.E desc[UR4][R18.64], R23 ;  /* 0x0000001712007986 */ /* 0x0005e4000c101904 */
.L_x_33:
[----:B------:R-:W-:Y:S05]  /*1200*/  BSYNC.RECONVERGENT B2 ;  /* 0x0000000000027941 */ /* 0x000fea0003800200 */
.L_x_32:
[----:B------:R-:W-:-:S04]  /*1210*/  IADD3 R9, PT, PT, R9, UR6, RZ ;  /* 0x0000000609097c10 */ /* 0x000fc8000fffe0ff */
[----:B------:R-:W-:-:S13]  /*1220*/  ISETP.GE.AND P0, PT, R9, R4, PT ;  /* 0x000000040900720c */ /* 0x000fda0003f06270 */
[----:B------:R-:W-:Y:S05]  /*1230*/  @!P0 BRA `(.L_x_34) ;  /* 0xfffffffc00c88947 */ /* 0x000fea000383ffff */
[----:B------:R-:W-:Y:S05]  /*1240*/  BSYNC.RECONVERGENT B1 ;  /* 0x0000000000017941 */ /* 0x000fea0003800200 */
.L_x_31:
[----:B------:R-:W-:Y:S06]  /*1250*/  BAR.SYNC.DEFER_BLOCKING 0x0 ;  /* 0x0000000000007b1d */ /* 0x000fec0000010000 */
[----:B------:R-:W-:-:S14]  /*1260*/  DSETP.GT.AND P0, PT, R12, RZ, PT ;  /* 0x000000ff0c00722a */ /* 0x000fdc0003f04000 */
[----:B------:R-:W-:Y:S05]  /*1270*/  @!P0 BRA `(.L_x_35) ;  /* 0x0000000000ec8947 */ /* 0x000fea0003800000 */
[----:B0-----:R-:W-:-:S07]  /*1280*/  MOV R20, RZ ;  /* 0x000000ff00147202 */ /* 0x001fce0000000f00 */
.L_x_42:
[----:B------:R-:W-:Y:S01]  /*1290*/  BSSY.RECONVERGENT B1, `(.L_x_36) ;  /* 0x000002b000017945 */ /* 0x000fe20003800200 */
[----:B------:R-:W-:Y:S01]  /*12a0*/  SHF.L.U32 R22, R11, 0x1, RZ ;  /* 0x000000010b167819 */ /* 0x000fe200000006ff */
[----:B------:R-:W-:-:S07]  /*12b0*/  IMAD.MOV.U32 R9, RZ, RZ, R8 ;  /* 0x000000ffff097224 */ /* 0x000fce00078e0008 */
.L_x_39:
[----:B------:R-:W-:Y:S01]  /*12c0*/  ISETP.GE.AND P0, PT, R9, R0, PT ;  /* 0x000000000900720c */ /* 0x000fe20003f06270 */
[----:B------:R-:W-:-:S12]  /*12d0*/  BSSY.RECONVERGENT B2, `(.L_x_37) ;  /* 0x0000023000027945 */ /* 0x000fd80003800200 */
[----:B0-----:R-:W-:Y:S05]  /*12e0*/  @P0 BRA `(.L_x_38) ;  /* 0x0000000000840947 */ /* 0x001fea0003800000 */
[-C--:B--2---:R-:W-:Y:S02]  /*12f0*/  IABS R18, R22.reuse ;  /* 0x0000001600127213 */ /* 0x084fe40000000000 */
[----:B------:R-:W-:Y:S02]  /*1300*/  IABS R21, R22 ;  /* 0x0000001600157213 */ /* 0x000fe40000000000 */
[----:B------:R-:W0:Y:S01]  /*1310*/  I2F.RP R10, R18 ;  /* 0x00000012000a7306 */ /* 0x000e220000209400 */
[----:B------:R-:W-:Y:S02]  /*1320*/  ISETP.GE.AND P2, PT, R9, RZ, PT ;  /* 0x000000ff0900720c */ /* 0x000fe40003f46270 */
[----:B------:R-:W-:Y:S02]  /*1330*/  IADD3 R21, PT, PT, RZ, -R21, RZ ;  /* 0x80000015ff157210 */ /* 0x000fe40007ffe0ff */
[----:B------:R-:W-:-:S03]  /*1340*/  ISETP.NE.AND P1, PT, R22, RZ, PT ;  /* 0x000000ff1600720c */ /* 0x000fc60003f25270 */
[----:B0-----:R-:W1:Y:S02]  /*1350*/  MUFU.RCP R10, R10 ;  /* 0x0000000a000a7308 */ /* 0x001e640000001000 */
[----:B-1----:R-:W-:Y:S02]  /*1360*/  IADD3 R16, PT, PT, R10, 0xffffffe, RZ ;  /* 0x0ffffffe0a107810 */ /* 0x002fe40007ffe0ff */
[----:B------:R-:W-:-:S04]  /*1370*/  IABS R10, R9 ;  /* 0x00000009000a7213 */ /* 0x000fc80000000000 */
[----:B------:R0:W1:Y:S02]  /*1380*/  F2I.FTZ.U32.TRUNC.NTZ R17, R16 ;  /* 0x0000001000117305 */ /* 0x000064000021f000 */
[----:B0-----:R-:W-:Y:S01]  /*1390*/  IMAD.MOV.U32 R16, RZ, RZ, RZ ;  /* 0x000000ffff107224 */ /* 0x001fe200078e00ff */
[----:B-1----:R-:W-:-:S05]  /*13a0*/  IADD3 R19, PT, PT, RZ, -R17, RZ ;  /* 0x80000011ff137210 */ /* 0x002fca0007ffe0ff */
[----:B------:R-:W-:-:S04]  /*13b0*/  IMAD R19, R19, R18, RZ ;  /* 0x0000001213137224 */ /* 0x000fc800078e02ff */
[----:B------:R-:W-:Y:S01]  /*13c0*/  IMAD.HI.U32 R17, R17, R19, R16 ;  /* 0x0000001311117227 */ /* 0x000fe200078e0010 */
[----:B------:R-:W-:-:S05]  /*13d0*/  MOV R19, R21 ;  /* 0x0000001500137202 */ /* 0x000fca0000000f00 */
[----:B------:R-:W-:-:S04]  /*13e0*/  IMAD.HI.U32 R17, R17, R10, RZ ;  /* 0x0000000a11117227 */ /* 0x000fc800078e00ff */
[----:B------:R-:W-:Y:S02]  /*13f0*/  IMAD R17, R17, R19, R10 ;  /* 0x0000001311117224 */ /* 0x000fe400078e020a */
[----:B------:R-:W-:-:S03]  /*1400*/  IMAD.IADD R19, R11, 0x1, R9 ;  /* 0x000000010b137824 */ /* 0x000fc600078e0209 */
[----:B------:R-:W-:-:S13]  /*1410*/  ISETP.GT.U32.AND P0, PT, R18, R17, PT ;  /* 0x000000111200720c */ /* 0x000fda0003f04070 */
[----:B------:R-:W-:-:S04]  /*1420*/  @!P0 IADD3 R17, PT, PT, R17, -R18, RZ ;  /* 0x8000001211118210 */ /* 0x000fc80007ffe0ff */
        /* <DEDUP_REMOVED lines=13> */
.L_x_38:
[----:B------:R-:W-:Y:S05]  /*1500*/  BSYNC.RECONVERGENT B2 ;  /* 0x0000000000027941 */ /* 0x000fea0003800200 */
.L_x_37:
[----:B------:R-:W-:-:S04]  /*1510*/  IADD3 R9, PT, PT, R9, UR6, RZ ;  /* 0x0000000609097c10 */ /* 0x000fc8000fffe0ff */
[----:B------:R-:W-:-:S13]  /*1520*/  ISETP.GE.AND P0, PT, R9, R4, PT ;  /* 0x000000040900720c */ /* 0x000fda0003f06270 */
[----:B------:R-:W-:Y:S05]  /*1530*/  @!P0 BRA `(.L_x_39) ;  /* 0xfffffffc00608947 */ /* 0x000fea000383ffff */
[----:B------:R-:W-:Y:S05]  /*1540*/  BSYNC.RECONVERGENT B1 ;  /* 0x0000000000017941 */ /* 0x000fea0003800200 */
.L_x_36:
[----:B------:R-:W-:Y:S01]  /*1550*/  BAR.SYNC.DEFER_BLOCKING 0x0 ;  /* 0x0000000000007b1d */ /* 0x000fe20000010000 */
[----:B------:R-:W-:-:S05]  /*1560*/  MOV R9, R8 ;  /* 0x0000000800097202 */ /* 0x000fca0000000f00 */
[----:B------:R-:W-:Y:S02]  /*1570*/  BSSY.RECONVERGENT B1, `(.L_x_40) ;  /* 0x0000007000017945 */ /* 0x000fe40003800200 */
.L_x_41:
[C---:B------:R-:W-:Y:S01]  /*1580*/  ISETP.GE.AND P0, PT, R9.reuse, R0, PT ;  /* 0x000000000900720c */ /* 0x040fe20003f06270 */
[----:B------:R-:W-:-:S03]  /*1590*/  VIADD R9, R9, UR6 ;  /* 0x0000000609097c36 */ /* 0x000fc60008000000 */
[----:B------:R-:W-:Y:S02]  /*15a0*/  SEL R10, RZ, 0x1, P0 ;  /* 0x00000001ff0a7807 */ /* 0x000fe40000000000 */
[----:B------:R-:W-:Y:S02]  /*15b0*/  ISETP.GE.AND P1, PT, R9, R4, PT ;  /* 0x000000040900720c */ /* 0x000fe40003f26270 */
[----:B------:R-:W-:-:S11]  /*15c0*/  SHF.L.U32 R11, R11, R10, RZ ;  /* 0x0000000a0b0b7219 */ /* 0x000fd600000006ff */
[----:B------:R-:W-:Y:S05]  /*15d0*/  @!P1 BRA `(.L_x_41) ;  /* 0xfffffffc00e89947 */ /* 0x000fea000383ffff */
[----:B------:R-:W-:Y:S05]  /*15e0*/  BSYNC.RECONVERGENT B1 ;  /* 0x0000000000017941 */ /* 0x000fea0003800200 */
.L_x_40:
[----:B------:R-:W-:-:S04]  /*15f0*/  IADD3 R20, PT, PT, R20, 0x1, RZ ;  /* 0x0000000114147810 */ /* 0x000fc80007ffe0ff */
[----:B01----:R-:W0:Y:S02]  /*1600*/  I2F.F64.U32 R16, R20 ;  /* 0x0000001400107312 */ /* 0x003e240000201800 */
[----:B0-----:R-:W-:-:S14]  /*1610*/  DSETP.GT.AND P0, PT, R12, R16, PT ;  /* 0x000000100c00722a */ /* 0x001fdc0003f04000 */
[----:B------:R-:W-:Y:S05]  /*1620*/  @P0 BRA `(.L_x_42) ;  /* 0xfffffffc00180947 */ /* 0x000fea000383ffff */
.L_x_35:
[----:B------:R-:W-:Y:S01]  /*1630*/  BAR.SYNC.DEFER_BLOCKING 0x0 ;  /* 0x0000000000007b1d */ /* 0x000fe20000010000 */
[----:B------:R-:W-:-:S07]  /*1640*/  MOV R11, R8 ;  /* 0x00000008000b7202 */ /* 0x000fce0000000f00 */
[----:B-1----:R-:W1:Y:S01]  /*1650*/  LDC.64 R16, c[0x0][0x390] ;  /* 0x0000e400ff107b82 */ /* 0x002e620000000a00 */
[----:B------:R-:W-:Y:S01]  /*1660*/  BSSY.RECONVERGENT B1, `(.L_x_43) ;  /* 0x0000027000017945 */ /* 0x000fe20003800200 */
.L_x_51:
[----:B------:R-:W-:Y:S01]  /*1670*/  ISETP.GE.AND P0, PT, R11, R0, PT ;  /* 0x000000000b00720c */ /* 0x000fe20003f06270 */
[----:B------:R-:W-:-:S12]  /*1680*/  BSSY.RECONVERGENT B2, `(.L_x_44) ;  /* 0x0000021000027945 */ /* 0x000fd80003800200 */
[----:B---3--:R-:W-:Y:S05]  /*1690*/  @P0 BRA `(.L_x_45) ;  /* 0x00000000007c0947 */ /* 0x008fea0003800000 */
[----:B------:R-:W2:Y:S01]  /*16a0*/  LDG.E R10, desc[UR4][R14.64] ;  /* 0x000000040e0a7981 */ /* 0x000ea2000c1e1900 */
[----:B------:R-:W-:-:S05]  /*16b0*/  IADD3 R13, PT, PT, R5, R11, RZ ;  /* 0x0000000b050d7210 */ /* 0x000fca0007ffe0ff */
[----:B-1----:R-:W-:-:S05]  /*16c0*/  IMAD.WIDE R12, R13, 0x4, R16 ;  /* 0x000000040d0c7825 */ /* 0x002fca00078e0210 */
[----:B------:R1:W5:Y:S01]  /*16d0*/  LDG.E R9, desc[UR4][R12.64] ;  /* 0x000000040c097981 */ /* 0x000362000c1e1900 */
[----:B--2---:R-:W-:Y:S01]  /*16e0*/  VIADD R18, R10, 0xf3000000 ;  /* 0xf30000000a127836 */ /* 0x004fe20000000000 */
[----:B------:R1:W2:Y:S04]  /*16f0*/  MUFU.RSQ R19, R10 ;  /* 0x0000000a00137308 */ /* 0x0002a80000001400 */
[----:B------:R-:W-:-:S13]  /*1700*/  ISETP.GT.U32.AND P0, PT, R18, 0x727fffff, PT ;  /* 0x727fffff1200780c */ /* 0x000fda0003f04070 */
[----:B-12---:R-:W-:Y:S05]  /*1710*/  @!P0 BRA `(.L_x_46) ;  /* 0x0000000000148947 */ /* 0x006fea0003800000 */
[----:B------:R-:W-:Y:S01]  /*1720*/  BSSY.RECONVERGENT B3, `(.L_x_47) ;  /* 0x0000003000037945 */ /* 0x000fe20003800200 */
[----:B------:R-:W-:-:S07]  /*1730*/  MOV R23, 0x1750 ;  /* 0x0000175000177802 */ /* 0x000fce0000000f00 */
[----:B0----5:R-:W-:Y:S05]  /*1740*/  CALL.REL.NOINC `($__internal_0_$__cuda_sm20_sqrt_rn_f32_slowpath) ;  /* 0x0000007000107944 */ /* 0x021fea0003c00000 */
[----:B------:R-:W-:Y:S05]  /*1750*/  BSYNC.RECONVERGENT B3 ;  /* 0x0000000000037941 */ /* 0x000fea0003800200 */
.L_x_47:
[----:B------:R-:W-:Y:S05]  /*1760*/  BRA `(.L_x_48) ;  /* 0x0000000000107947 */ /* 0x000fea0003800000 */
.L_x_46:
[----:B0-----:R-:W-:Y:S01]  /*1770*/  FMUL.FTZ R21, R10, R19 ;  /* 0x000000130a157220 */ /* 0x001fe20000410000 */
[----:B------:R-:W-:-:S03]  /*1780*/  FMUL.FTZ R19, R19, 0.5 ;  /* 0x3f00000013137820 */ /* 0x000fc60000410000 */
[----:B------:R-:W-:-:S04]  /*1790*/  FFMA R10, -R21, R21, R10 ;  /* 0x00000015150a7223 */ /* 0x000fc8000000010a */
[----:B------:R-:W-:-:S07]  /*17a0*/  FFMA R10, R10, R19, R21 ;  /* 0x000000130a0a7223 */ /* 0x000fce0000000015 */
.L_x_48:
[----:B------:R-:W0:Y:S01]  /*17b0*/  MUFU.RCP R19, R10 ;  /* 0x0000000a00137308 */ /* 0x000e220000001000 */
[----:B------:R-:W-:Y:S07]  /*17c0*/  BSSY.RECONVERGENT B3, `(.L_x_49) ;  /* 0x000000b000037945 */ /* 0x000fee0003800200 */
[----:B-----5:R-:W1:Y:S01]  /*17d0*/  FCHK P0, R9, R10 ;  /* 0x0000000a09007302 */ /* 0x020e620000000000 */
[----:B0-----:R-:W-:-:S04]  /*17e0*/  FFMA R18, R19, -R10, 1 ;  /* 0x3f80000013127423 */ /* 0x001fc8000000080a */
[----:B------:R-:W-:-:S04]  /*17f0*/  FFMA R18, R19, R18, R19 ;  /* 0x0000001213127223 */ /* 0x000fc80000000013 */
[----:B------:R-:W-:-:S04]  /*1800*/  FFMA R19, R9, R18, RZ ;  /* 0x0000001209137223 */ /* 0x000fc800000000ff */
[----:B------:R-:W-:-:S04]  /*1810*/  FFMA R20, R19, -R10, R9 ;  /* 0x8000000a13147223 */ /* 0x000fc80000000009 */
[----:B------:R-:W-:Y:S01]  /*1820*/  FFMA R19, R18, R20, R19 ;  /* 0x0000001412137223 */ /* 0x000fe20000000013 */
[----:B-1----:R-:W-:Y:S06]  /*1830*/  @!P0 BRA `(.L_x_50) ;  /* 0x00000000000c8947 */ /* 0x002fec0003800000 */
[----:B------:R-:W-:-:S07]  /*1840*/  MOV R20, 0x1860 ;  /* 0x0000186000147802 */ /* 0x000fce0000000f00 */
[----:B------:R-:W-:Y:S05]  /*1850*/  CALL.REL.NOINC `($__internal_1_$__cuda_sm3x_div_rn_noftz_f32_slowpath) ;  /* 0x0000007000287944 */ /* 0x000fea0003c00000 */
[----:B------:R-:W-:-:S07]  /*1860*/  MOV R19, R9 ;  /* 0x0000000900137202 */ /* 0x000fce0000000f00 */
.L_x_50:
[----:B------:R-:W-:Y:S05]  /*1870*/  BSYNC.RECONVERGENT B3 ;  /* 0x0000000000037941 */ /* 0x000fea0003800200 */
.L_x_49:
[----:B------:R3:W-:Y:S02]  /*1880*/  STG.E desc[UR4][R12.64], R19 ;  /* 0x000000130c007986 */ /* 0x0007e4000c101904 */
.L_x_45:
[----:B------:R-:W-:Y:S05]  /*1890*/  BSYNC.RECONVERGENT B2 ;  /* 0x0000000000027941 */ /* 0x000fea0003800200 */
.L_x_44:
[----:B------:R-:W-:-:S04]  /*18a0*/  IADD3 R11, PT, PT, R11, UR6, RZ ;  /* 0x000000060b0b7c10 */ /* 0x000fc8000fffe0ff */
[----:B------:R-:W-:-:S13]  /*18b0*/  ISETP.GE.AND P0, PT, R11, R4, PT ;  /* 0x000000040b00720c */ /* 0x000fda0003f06270 */
[----:B------:R-:W-:Y:S05]  /*18c0*/  @!P0 BRA `(.L_x_51) ;  /* 0xfffffffc00688947 */ /* 0x000fea000383ffff */
[----:B------:R-:W-:Y:S05]  /*18d0*/  BSYNC.RECONVERGENT B1 ;  /* 0x0000000000017941 */ /* 0x000fea0003800200 */
.L_x_43:
[----:B------:R-:W-:Y:S01]  /*18e0*/  IABS R22, R0 ;  /* 0x0000000000167213 */ /* 0x000fe20000000000 */
[----:B------:R-:W-:Y:S01]  /*18f0*/  BAR.SYNC.DEFER_BLOCKING 0x0 ;  /* 0x0000000000007b1d */ /* 0x000fe20000010000 */
[----:B------:R-:W-:Y:S02]  /*1900*/  ISETP.NE.AND P0, PT, R0, RZ, PT ;  /* 0x000000ff0000720c */ /* 0x000fe40003f05270 */
[----:B------:R-:W-:Y:S02]  /*1910*/  MOV R25, R8 ;  /* 0x0000000800197202 */ /* 0x000fe40000000f00 */
[----:B------:R-:W-:Y:S01]  /*1920*/  LOP3.LUT R24, RZ, R0, RZ, 0x33, !PT ;  /* 0x00000000ff187212 */ /* 0x000fe200078e33ff */
[----:B------:R-:W4:Y:S02]  /*1930*/  I2F.RP R9, R22 ;  /* 0x0000001600097306 */ /* 0x000f240000209400 */
[----:B---3--:R-:W3:Y:S01]  /*1940*/  LDC.64 R12, c[0x0][0x3b0] ;  /* 0x0000ec00ff0c7b82 */ /* 0x008ee20000000a00 */
[----:B------:R-:W-:Y:S07]  /*1950*/  BSSY.RECONVERGENT B1, `(.L_x_52) ;  /* 0x0000028000017945 */ /* 0x000fee0003800200 */
[----:B------:R-:W0:Y:S01]  /*1960*/  LDC.64 R10, c[0x0][0x390] ;  /* 0x0000e400ff0a7b82 */ /* 0x000e220000000a00 */
[----:B----4-:R-:W1:Y:S02]  /*1970*/  MUFU.RCP R9, R9 ;  /* 0x0000000900097308 */ /* 0x010e640000001000 */
[----:B-1----:R-:W-:-:S06]  /*1980*/  IADD3 R16, PT, PT, R9, 0xffffffe, RZ ;  /* 0x0ffffffe09107810 */ /* 0x002fcc0007ffe0ff */
[----:B------:R1:W2:Y:S02]  /*1990*/  F2I.FTZ.U32.TRUNC.NTZ R17, R16 ;  /* 0x0000001000117305 */ /* 0x0002a4000021f000 */
[----:B-1----:R-:W-:Y:S02]  /*19a0*/  HFMA2 R16, -RZ, RZ, 0, 0 ;  /* 0x00000000ff107431 */ /* 0x002fe400000001ff */
[----:B--2---:R-:W-:-:S04]  /*19b0*/  IMAD.MOV R23, RZ, RZ, -R17 ;  /* 0x000000ffff177224 */ /* 0x004fc800078e0a11 */
[----:B------:R-:W-:-:S04]  /*19c0*/  IMAD R23, R23, R22, RZ ;  /* 0x0000001617177224 */ /* 0x000fc800078e02ff */
[----:B0--3--:R-:W-:-:S07]  /*19d0*/  IMAD.HI.U32 R23, R17, R23, R16 ;  /* 0x0000001711177227 */ /* 0x009fce00078e0010 */
.L_x_53:
[----:B------:R-:W-:Y:S02]  /*19e0*/  IABS R9, R0 ;  /* 0x0000000000097213 */ /* 0x000fe40000000000 */
[----:B------:R-:W-:Y:S02]  /*19f0*/  IABS R17, R25 ;  /* 0x0000001900117213 */ /* 0x000fe40000000000 */
[----:B------:R-:W-:-:S03]  /*1a00*/  IADD3 R9, PT, PT, RZ, -R9, RZ ;  /* 0x80000009ff097210 */ /* 0x000fc60007ffe0ff */
        /* <DEDUP_REMOVED lines=10> */
[----:B------:R-:W-:-:S04]  /*1ab0*/  @!P3 IADD3 R16, PT, PT, -R16, RZ, RZ ;  /* 0x000000ff1010b210 */ /* 0x000fc80007ffe1ff */
[----:B------:R-:W-:-:S04]  /*1ac0*/  SEL R16, R24, R16, !P0 ;  /* 0x0000001018107207 */ /* 0x000fc80004000000 */
[----:B------:R-:W-:Y:S01]  /*1ad0*/  IADD3 R19, PT, PT, R5, R16, RZ ;  /* 0x0000001005137210 */ /* 0x000fe20007ffe0ff */
[----:B------:R-:W-:-:S04]  /*1ae0*/  IMAD.MOV R18, RZ, RZ, -R16 ;  /* 0x000000ffff127224 */ /* 0x000fc800078e0a10 */
[----:B------:R-:W-:-:S05]  /*1af0*/  IMAD R18, R0, R18, R25 ;  /* 0x0000001200127224 */ /* 0x000fca00078e0219 */
[----:B------:R-:W-:Y:S01]  /*1b00*/  IADD3 R17, PT, PT, R5, R18, RZ ;  /* 0x0000001205117210 */ /* 0x000fe20007ffe0ff */
[----:B------:R-:W-:-:S04]  /*1b10*/  IMAD.WIDE R18, R19, 0x4, R10 ;  /* 0x0000000413127825 */ /* 0x000fc800078e020a */
[----:B------:R-:W-:Y:S02]  /*1b20*/  IMAD.WIDE R16, R17, 0x4, R10 ;  /* 0x0000000411107825 */ /* 0x000fe400078e020a */
[----:B------:R-:W2:Y:S04]  /*1b30*/  LDG.E R18, desc[UR4][R18.64] ;  /* 0x0000000412127981 */ /* 0x000ea8000c1e1900 */
[----:B------:R-:W3:Y:S01]  /*1b40*/  LDG.E R17, desc[UR4][R16.64] ;  /* 0x0000000410117981 */ /* 0x000ee2000c1e1900 */
[----:B0-----:R-:W-:Y:S01]  /*1b50*/  IADD3 R21, PT, PT, R3, R25, RZ ;  /* 0x0000001903157210 */ /* 0x001fe20007ffe0ff */
[----:B------:R-:W-:-:S04]  /*1b60*/  VIADD R25, R25, UR6 ;  /* 0x0000000619197c36 */ /* 0x000fc80008000000 */
[----:B------:R-:W-:Y:S01]  /*1b70*/  IMAD.WIDE R20, R21, 0x4, R12 ;  /* 0x0000000415147825 */ /* 0x000fe200078e020c */
[----:B------:R-:W-:-:S03]  /*1b80*/  ISETP.GE.AND P1, PT, R25, R4, PT ;  /* 0x000000041900720c */ /* 0x000fc60003f26270 */
[----:B--2---:R-:W-:-:S04]  /*1b90*/  FMUL R26, R18, -2 ;  /* 0xc0000000121a7820 */ /* 0x004fc80000400000 */
[----:B---3--:R-:W-:-:S05]  /*1ba0*/  FMUL R27, R26, R17 ;  /* 0x000000111a1b7220 */ /* 0x008fca0000400000 */
[----:B------:R0:W-:Y:S01]  /*1bb0*/  STG.E desc[UR4][R20.64], R27 ;  /* 0x0000001b14007986 */ /* 0x0001e2000c101904 */
[----:B------:R-:W-:Y:S05]  /*1bc0*/  @!P1 BRA `(.L_x_53) ;  /* 0xfffffffc00849947 */ /* 0x000fea000383ffff */
[----:B------:R-:W-:Y:S05]  /*1bd0*/  BSYNC.RECONVERGENT B1 ;  /* 0x0000000000017941 */ /* 0x000fea0003800200 */
.L_x_52:
[----:B------:R-:W1:Y:S01]  /*1be0*/  I2F.RP R16, R9 ;  /* 0x0000000900107306 */ /* 0x000e620000209400 */
[----:B------:R-:W2:Y:S01]  /*1bf0*/  LDC.64 R10, c[0x0][0x3b0] ;  /* 0x0000ec00ff0a7b82 */ /* 0x000ea20000000a00 */
[-C--:B------:R-:W-:Y:S01]  /*1c00*/  IABS R19, R0.reuse ;  /* 0x0000000000137213 */ /* 0x080fe20000000000 */
[----:B------:R-:W-:Y:S01]  /*1c10*/  BSSY.RECONVERGENT B1, `(.L_x_54) ;  /* 0x0000026000017945 */ /* 0x000fe20003800200 */
[----:B------:R-:W-:Y:S02]  /*1c20*/  ISETP.NE.AND P0, PT, R0, RZ, PT ;  /* 0x000000ff0000720c */ /* 0x000fe40003f05270 */
[----:B0-----:R-:W-:Y:S02]  /*1c30*/  IABS R21, R0 ;  /* 0x0000000000157213 */ /* 0x001fe40000000000 */
[----:B------:R-:W-:Y:S01]  /*1c40*/  IADD3 R20, PT, PT, RZ, -R19, RZ ;  /* 0x80000013ff147210 */ /* 0x000fe20007ffe0ff */
[----:B-1----:R-:W0:Y:S02]  /*1c50*/  MUFU.RCP R16, R16 ;  /* 0x0000001000107308 */ /* 0x002e240000001000 */
[----:B0-----:R-:W-:-:S06]  /*1c60*/  IADD3 R12, PT, PT, R16, 0xffffffe, RZ ;  /* 0x0ffffffe100c7810 */ /* 0x001fcc0007ffe0ff */
[----:B------:R0:W1:Y:S02]  /*1c70*/  F2I.FTZ.U32.TRUNC.NTZ R13, R12 ;  /* 0x0000000c000d7305 */ /* 0x000064000021f000 */
[----:B0-----:R-:W-:Y:S01]  /*1c80*/  IMAD.MOV.U32 R12, RZ, RZ, RZ ;  /* 0x000000ffff0c7224 */ /* 0x001fe200078e00ff */
[----:B-1----:R-:W-:-:S05]  /*1c90*/  IADD3 R18, PT, PT, RZ, -R13, RZ ;  /* 0x8000000dff127210 */ /* 0x002fca0007ffe0ff */
[----:B------:R-:W-:-:S04]  /*1ca0*/  IMAD R17, R18, R9, RZ ;  /* 0x0000000912117224 */ /* 0x000fc800078e02ff */
[----:B------:R-:W-:Y:S01]  /*1cb0*/  IMAD.HI.U32 R18, R13, R17, R12 ;  /* 0x000000110d127227 */ /* 0x000fe200078e000c */
[----:B--2---:R-:W-:-:S07]  /*1cc0*/  MOV R17, R8 ;  /* 0x0000000800117202 */ /* 0x004fce0000000f00 */
.L_x_57:
[----:B0-----:R-:W-:Y:S01]  /*1cd0*/  IABS R13, R17 ;  /* 0x00000011000d7213 */ /* 0x001fe20000000000 */
[----:B------:R-:W-:Y:S04]  /*1ce0*/  BSSY.RECONVERGENT B2, `(.L_x_55) ;  /* 0x0000015000027945 */ /* 0x000fe80003800200 */
[----:B------:R-:W-:-:S04]  /*1cf0*/  IMAD.HI.U32 R12, R18, R13, RZ ;  /* 0x0000000d120c7227 */ /* 0x000fc800078e00ff */
[----:B------:R-:W-:Y:S01]  /*1d00*/  IMAD R16, R12, R20, R13 ;  /* 0x000000140c107224 */ /* 0x000fe200078e020d */
[----:B------:R-:W-:-:S04]  /*1d10*/  LOP3.LUT R13, R17, R0, RZ, 0x3c, !PT ;  /* 0x00000000110d7212 */ /* 0x000fc800078e3cff */
[----:B------:R-:W-:Y:S02]  /*1d20*/  ISETP.GT.U32.AND P2, PT, R9, R16, PT ;  /* 0x000000100900720c */ /* 0x000fe40003f44070 */
[----:B------:R-:W-:-:S11]  /*1d30*/  ISETP.GE.AND P3, PT, R13, RZ, PT ;  /* 0x000000ff0d00720c */ /* 0x000fd60003f66270 */
[----:B------:R-:W-:Y:S02]  /*1d40*/  @!P2 IADD3 R16, PT, PT, R16, -R21, RZ ;  /* 0x800000151010a210 */ /* 0x000fe40007ffe0ff */
[----:B------:R-:W-:Y:S02]  /*1d50*/  @!P2 IADD3 R12, PT, PT, R12, 0x1, RZ ;  /* 0x000000010c0ca810 */ /* 0x000fe40007ffe0ff */
[----:B------:R-:W-:-:S13]  /*1d60*/  ISETP.GE.U32.AND P1, PT, R16, R9, PT ;  /* 0x000000091000720c */ /* 0x000fda0003f26070 */
[----:B------:R-:W-:-:S05]  /*1d70*/  @P1 VIADD R12, R12, 0x1 ;  /* 0x000000010c0c1836 */ /* 0x000fca0000000000 */
[----:B------:R-:W-:Y:S02]  /*1d80*/  @!P3 IADD3 R12, PT, PT, -R12, RZ, RZ ;  /* 0x000000ff0c0cb210 */ /* 0x000fe40007ffe1ff */
[----:B------:R-:W-:-:S04]  /*1d90*/  @!P0 LOP3.LUT R12, RZ, R0, RZ, 0x33, !PT ;  /* 0x00000000ff0c8212 */ /* 0x000fc800078e33ff */
[----:B------:R-:W-:-:S05]  /*1da0*/  IADD3 R13, PT, PT, -R12, RZ, RZ ;  /* 0x000000ff0c0d7210 */ /* 0x000fca0007ffe1ff */
[----:B------:R-:W-:-:S05]  /*1db0*/  IMAD R13, R0, R13, R17 ;  /* 0x0000000d000d7224 */ /* 0x000fca00078e0211 */
[----:B------:R-:W-:-:S13]  /*1dc0*/  ISETP.NE.AND P1, PT, R12, R13, PT ;  /* 0x0000000d0c00720c */ /* 0x000fda0003f25270 */
[----:B------:R-:W-:Y:S05]  /*1dd0*/  @P1 BRA `(.L_x_56) ;  /* 0x0000000000141947 */ /* 0x000fea0003800000 */
[----:B------:R-:W-:-:S05]  /*1de0*/  IADD3 R13, PT, PT, R3, R17, RZ ;  /* 0x00000011030d7210 */ /* 0x000fca0007ffe0ff */
[----:B------:R-:W-:-:S05]  /*1df0*/  IMAD.WIDE R12, R13, 0x4, R10 ;  /* 0x000000040d0c7825 */ /* 0x000fca00078e020a */
[----:B------:R-:W2:Y:S02]  /*1e00*/  LDG.E R16, desc[UR4][R12.64] ;  /* 0x000000040c107981 */ /* 0x000ea4000c1e1900 */
[----:B--2---:R-:W-:-:S05]  /*1e10*/  FADD R19, R16, 1 ;  /* 0x3f80000010137421 */ /* 0x004fca0000000000 */
[----:B------:R0:W-:Y:S02]  /*1e20*/  STG.E desc[UR4][R12.64], R19 ;  /* 0x000000130c007986 */ /* 0x0001e4000c101904 */
.L_x_56:
[----:B------:R-:W-:Y:S05]  /*1e30*/  BSYNC.RECONVERGENT B2 ;  /* 0x0000000000027941 */ /* 0x000fea0003800200 */
.L_x_55:
[----:B------:R-:W-:-:S05]  /*1e40*/  VIADD R17, R17, UR6 ;  /* 0x0000000611117c36 */ /* 0x000fca0008000000 */
[----:B------:R-:W-:-:S13]  /*1e50*/  ISETP.GE.AND P1, PT, R17, R4, PT ;  /* 0x000000041100720c */ /* 0x000fda0003f26270 */
[----:B------:R-:W-:Y:S05]  /*1e60*/  @!P1 BRA `(.L_x_57) ;  /* 0xfffffffc00989947 */ /* 0x000fea000383ffff */
[----:B------:R-:W-:Y:S05]  /*1e70*/  BSYNC.RECONVERGENT B1 ;  /* 0x0000000000017941 */ /* 0x000fea0003800200 */
.L_x_54:
[----:B------:R-:W-:Y:S01]  /*1e80*/  BAR.SYNC.DEFER_BLOCKING 0x0 ;  /* 0x0000000000007b1d */ /* 0x000fe20000010000 */
[----:B------:R-:W-:-:S05]  /*1e90*/  MOV R9, R8 ;  /* 0x0000000800097202 */ /* 0x000fca0000000f00 */
[----:B------:R-:W-:Y:S02]  /*1ea0*/  BSSY.RECONVERGENT B1, `(.L_x_58) ;  /* 0x0000107000017945 */ /* 0x000fe40003800200 */
.L_x_66:
[-C--:B0-----:R-:W-:Y:S01]  /*1eb0*/  IABS R12, R0.reuse ;  /* 0x00000000000c7213 */ /* 0x081fe20000000000 */
[----:B------:R-:W-:Y:S01]  /*1ec0*/  HFMA2 R23, -RZ, RZ, 0, 0 ;  /* 0x00000000ff177431 */ /* 0x000fe200000001ff */
[----:B-1234-:R-:W-:Y:S02]  /*1ed0*/  IABS R16, R0 ;  /* 0x0000000000107213 */ /* 0x01efe40000000000 */
[----:B------:R-:W0:Y:S01]  /*1ee0*/  I2F.RP R13, R12 ;  /* 0x0000000c000d7306 */ /* 0x000e220000209400 */
[----:B------:R-:W-:Y:S02]  /*1ef0*/  IABS R18, R9 ;  /* 0x0000000900127213 */ /* 0x000fe40000000000 */
[----:B------:R-:W-:Y:S02]  /*1f00*/  ISETP.NE.AND P2, PT, R0, RZ, PT ;  /* 0x000000ff0000720c */ /* 0x000fe40003f45270 */
[----:B------:R-:W-:-:S03]  /*1f10*/  MOV R33, RZ ;  /* 0x000000ff00217202 */ /* 0x000fc60000000f00 */
[----:B0-----:R-:W0:Y:S02]  /*1f20*/  MUFU.RCP R13, R13 ;  /* 0x0000000d000d7308 */ /* 0x001e240000001000 */
[----:B0-----:R-:W-:Y:S01]  /*1f30*/  IADD3 R10, PT, PT, R13, 0xffffffe, RZ ;  /* 0x0ffffffe0d0a7810 */ /* 0x001fe20007ffe0ff */
[----:B------:R-:W-:-:S05]  /*1f40*/  IMAD.MOV R13, RZ, RZ, -R16 ;  /* 0x000000ffff0d7224 */ /* 0x000fca00078e0a10 */
[----:B------:R0:W1:Y:S02]  /*1f50*/  F2I.FTZ.U32.TRUNC.NTZ R11, R10 ;  /* 0x0000000a000b7305 */ /* 0x000064000021f000 */
[----:B0-----:R-:W-:Y:S01]  /*1f60*/  HFMA2 R10, -RZ, RZ, 0, 0 ;  /* 0x00000000ff0a7431 */ /* 0x001fe200000001ff */
[----:B-1----:R-:W-:-:S05]  /*1f70*/  IADD3 R17, PT, PT, RZ, -R11, RZ ;  /* 0x8000000bff117210 */ /* 0x002fca0007ffe0ff */
[----:B------:R-:W-:-:S04]  /*1f80*/  IMAD R17, R17, R12, RZ ;  /* 0x0000000c11117224 */ /* 0x000fc800078e02ff */
[----:B------:R-:W-:Y:S01]  /*1f90*/  IMAD.HI.U32 R16, R11, R17, R10 ;  /* 0x000000110b107227 */ /* 0x000fe200078e000a */
[----:B------:R-:W-:-:S05]  /*1fa0*/  MOV R11, R18 ;  /* 0x00000012000b7202 */ /* 0x000fca0000000f00 */
[----:B------:R-:W-:Y:S02]  /*1fb0*/  IMAD.HI.U32 R10, R16, R11, RZ ;  /* 0x0000000b100a7227 */ /* 0x000fe400078e00ff */
[----:B------:R-:W0:Y:S02]  /*1fc0*/  LDC.64 R16, c[0x0][0x380] ;  /* 0x0000e000ff107b82 */ /* 0x000e240000000a00 */
[----:B------:R-:W-:Y:S02]  /*1fd0*/  IMAD R11, R10, R13, R11 ;  /* 0x0000000d0a0b7224 */ /* 0x000fe400078e020b */
[----:B------:R-:W-:-:S03]  /*1fe0*/  IMAD.IADD R10, R3, 0x1, R9 ;  /* 0x00000001030a7824 */ /* 0x000fc600078e0209 */
[----:B------:R-:W-:-:S13]  /*1ff0*/  ISETP.GT.U32.AND P0, PT, R12, R11, PT ;  /* 0x0000000b0c00720c */ /* 0x000fda0003f04070 */
[----:B------:R-:W-:Y:S02]  /*2000*/  @!P0 IADD3 R11, PT, PT, R11, -R12, RZ ;  /* 0x8000000c0b0b8210 */ /* 0x000fe40007ffe0ff */
[C---:B------:R-:W-:Y:S02]  /*2010*/  ISETP.GE.AND P0, PT, R9.reuse, RZ, PT ;  /* 0x000000ff0900720c */ /* 0x040fe40003f06270 */
[----:B------:R-:W-:Y:S01]  /*2020*/  ISETP.GT.U32.AND P1, PT, R12, R11, PT ;  /* 0x0000000b0c00720c */ /* 0x000fe20003f24070 */
[----:B0-----:R-:W-:Y:S01]  /*2030*/  IMAD.WIDE R16, R10, 0x4, R16 ;  /* 0x000000040a107825 */ /* 0x001fe200078e0210 */
[----:B------:R-:W-:-:S04]  /*2040*/  IADD3 R9, PT, PT, R9, UR6, RZ ;  /* 0x0000000609097c10 */ /* 0x000fc8000fffe0ff */
[----:B------:R0:W-:Y:S07]  /*2050*/  STG.E desc[UR4][R16.64], RZ ;  /* 0x000000ff10007986 */ /* 0x0001ee000c101904 */
[----:B------:R-:W-:Y:S02]  /*2060*/  @!P1 IADD3 R11, PT, PT, R11, -R12, RZ ;  /* 0x8000000c0b0b9210 */ /* 0x000fe40007ffe0ff */
[----:B------:R-:W-:Y:S02]  /*2070*/  IADD3 R12, PT, PT, R0, -0x1, RZ ;  /* 0xffffffff000c7810 */ /* 0x000fe40007ffe0ff */
[----:B------:R-:W-:Y:S01]  /*2080*/  ISETP.GE.AND P1, PT, R9, R4, PT ;  /* 0x000000040900720c */ /* 0x000fe20003f26270 */
[----:B------:R-:W-:Y:S01]  /*2090*/  @!P0 IMAD.MOV R11, RZ, RZ, -R11 ;  /* 0x000000ffff0b8224 */ /* 0x000fe200078e0a0b */
[----:B------:R-:W-:-:S02]  /*20a0*/  ISETP.GE.U32.AND P3, PT, R12, 0x3, PT ;  /* 0x000000030c00780c */ /* 0x000fc40003f66070 */
[----:B------:R-:W-:-:S11]  /*20b0*/  @!P2 LOP3.LUT R11, RZ, R0, RZ, 0x33, !PT ;  /* 0x00000000ff0ba212 */ /* 0x000fd600078e33ff */
[----:B0-----:R-:W-:Y:S05]  /*20c0*/  @!P3 BRA `(.L_x_59) ;  /* 0x0000000c0020b947 */ /* 0x001fea0003800000 */
[----:B------:R-:W-:Y:S01]  /*20d0*/  ISETP.GT.AND P0, PT, R6, RZ, PT ;  /* 0x000000ff0600720c */ /* 0x000fe20003f04270 */
[----:B------:R-:W-:Y:S01]  /*20e0*/  IMAD.MOV.U32 R33, RZ, RZ, RZ ;  /* 0x000000ffff217224 */ /* 0x000fe200078e00ff */
[----:B------:R-:W-:-:S11]  /*20f0*/  MOV R13, RZ ;  /* 0x000000ff000d7202 */ /* 0x000fd60000000f00 */
[----:B------:R-:W-:Y:S05]  /*2100*/  @!P0 BRA `(.L_x_60) ;  /* 0x0000000800988947 */ /* 0x000fea0003800000 */
[----:B------:R-:W-:Y:S02]  /*2110*/  IADD3 R18, PT, PT, R6, -R13, RZ ;  /* 0x8000000d06127210 */ /* 0x000fe40007ffe0ff */
[----:B------:R-:W-:Y:S02]  /*2120*/  PLOP3.LUT P0, PT, PT, PT, PT, 0x80, 0x8 ;  /* 0x000000000008781c */ /* 0x000fe40003f0f070 */
[----:B------:R-:W-:-:S13]  /*2130*/  ISETP.GT.AND P2, PT, R18, 0xc, PT ;  /* 0x0000000c1200780c */ /* 0x000fda0003f44270 */
[----:B------:R-:W-:Y:S05]  /*2140*/  @!P2 BRA `(.L_x_61) ;  /* 0x0000000400a0a947 */ /* 0x000fea0003800000 */
[----:B------:R-:W-:Y:S02]  /*2150*/  PLOP3.LUT P0, PT, PT, PT, PT, 0x8, 0x80 ;  /* 0x000000000080781c */ /* 0x000fe40003f0e170 */
[----:B------:R-:W-:Y:S02]  /*2160*/  IADD3 R30, PT, PT, R6, -0xc, RZ ;  /* 0xfffffff4061e7810 */ /* 0x000fe40007ffe0ff */
[----:B------:R-:W-:-:S09]  /*2170*/  IADD3 R31, PT, PT, R3, R11, RZ ;  /* 0x0000000b031f7210 */ /* 0x000fd20007ffe0ff */
.L_x_62:
[----:B------:R-:W0:Y:S01]  /*2180*/  LDC.64 R20, c[0x0][0x3b0] ;  /* 0x0000ec00ff147b82 */ /* 0x000e220000000a00 */
[----:B--2---:R-:W-:Y:S01]  /*2190*/  IADD3 R29, PT, PT, -R11, R10, R13 ;  /* 0x0000000a0b1d7210 */ /* 0x004fe20007ffe10d */
[----:B------:R-:W-:-:S06]  /*21a0*/  IMAD R27, R0, R13, R31 ;  /* 0x0000000d001b7224 */ /* 0x000fcc00078e021f */
[----:B------:R-:W1:Y:S01]  /*21b0*/  LDC.64 R18, c[0x0][0x388] ;  /* 0x0000e200ff127b82 */ /* 0x000e620000000a00 */
[----:B0-----:R-:W-:-:S05]  /*21c0*/  IMAD.WIDE R28, R29, 0x4, R20 ;  /* 0x000000041d1c7825 */ /* 0x001fca00078e0214 */
[----:B------:R-:W2:Y:S01]  /*21d0*/  LDG.E R22, desc[UR4][R28.64] ;  /* 0x000000041c167981 */ /* 0x000ea2000c1e1900 */
[----:B-1----:R-:W-:-:S05]  /*21e0*/  IMAD.WIDE R26, R27, 0x4, R18 ;  /* 0x000000041b1a7825 */ /* 0x002fca00078e0212 */
[----:B------:R-:W2:Y:S02]  /*21f0*/  LDG.E R23, desc[UR4][R26.64] ;  /* 0x000000041a177981 */ /* 0x000ea4000c1e1900 */
[----:B--2---:R-:W-:Y:S01]  /*2200*/  FFMA R33, R22, R23, R33 ;  /* 0x0000001716217223 */ /* 0x004fe20000000021 */
[----:B------:R-:W-:-:S04]  /*2210*/  IMAD.WIDE.U32 R22, R0, 0x4, R26 ;  /* 0x0000000400167825 */ /* 0x000fc800078e001a */
[----:B------:R0:W-:Y:S04]  /*2220*/  STG.E desc[UR4][R16.64], R33 ;  /* 0x0000002110007986 */ /* 0x0001e8000c101904 */
[----:B------:R-:W2:Y:S04]  /*2230*/  LDG.E R24, desc[UR4][R28.64+0x4] ;  /* 0x000004041c187981 */ /* 0x000ea8000c1e1900 */
[----:B------:R-:W2:Y:S02]  /*2240*/  LDG.E R25, desc[UR4][R22.64] ;  /* 0x0000000416197981 */ /* 0x000ea4000c1e1900 */
[----:B--2---:R-:W-:Y:S01]  /*2250*/  FFMA R35, R24, R25, R33 ;  /* 0x0000001918237223 */ /* 0x004fe20000000021 */
[----:B------:R-:W-:-:S04]  /*2260*/  IMAD.WIDE.U32 R24, R0, 0x4, R22 ;  /* 0x0000000400187825 */ /* 0x000fc800078e0016 */
[----:B------:R1:W-:Y:S04]  /*2270*/  STG.E desc[UR4][R16.64], R35 ;  /* 0x0000002310007986 */ /* 0x0003e8000c101904 */
[----:B------:R-:W2:Y:S04]  /*2280*/  LDG.E R32, desc[UR4][R28.64+0x8] ;  /* 0x000008041c207981 */ /* 0x000ea8000c1e1900 */
[----:B------:R-:W2:Y:S01]  /*2290*/  LDG.E R34, desc[UR4][R24.64] ;  /* 0x0000000418227981 */ /* 0x000ea2000c1e1900 */
[----:B------:R-:W-:-:S04]  /*22a0*/  IMAD.WIDE.U32 R26, R0, 0x4, R24 ;  /* 0x00000004001a7825 */ /* 0x000fc800078e0018 */
[----:B--2---:R-:W-:-:S05]  /*22b0*/  FFMA R37, R32, R34, R35 ;  /* 0x0000002220257223 */ /* 0x004fca0000000023 */
[----:B------:R2:W-:Y:S04]  /*22c0*/  STG.E desc[UR4][R16.64], R37 ;  /* 0x0000002510007986 */ /* 0x0005e8000c101904 */
[----:B------:R-:W0:Y:S04]  /*22d0*/  LDG.E R32, desc[UR4][R28.64+0xc] ;  /* 0x00000c041c207981 */ /* 0x000e28000c1e1900 */
[----:B------:R-:W0:Y:S01]  /*22e0*/  LDG.E R26, desc[UR4][R26.64] ;  /* 0x000000041a1a7981 */ /* 0x000e22000c1e1900 */
[----:B------:R-:W-:-:S04]  /*22f0*/  VIADD R22, R13, 0x4 ;  /* 0x000000040d167836 */ /* 0x000fc80000000000 */
[----:B------:R-:W-:Y:S01]  /*2300*/  IMAD R34, R0, R22, R31 ;  /* 0x0000001600227224 */ /* 0x000fe200078e021f */
[----:B------:R-:W-:-:S03]  /*2310*/  IADD3 R23, PT, PT, -R11, R10, R22 ;  /* 0x0000000a0b177210 */ /* 0x000fc60007ffe116 */
[----:B------:R-:W-:-:S04]  /*2320*/  IMAD.WIDE R24, R34, 0x4, R18 ;  /* 0x0000000422187825 */ /* 0x000fc800078e0212 */
[----:B------:R-:W-:-:S04]  /*2330*/  IMAD.WIDE R22, R23, 0x4, R20 ;  /* 0x0000000417167825 */ /* 0x000fc800078e0214 */
[----:B0-----:R-:W-:-:S05]  /*2340*/  FFMA R33, R32, R26, R37 ;  /* 0x0000001a20217223 */ /* 0x001fca0000000025 */
[----:B------:R0:W-:Y:S04]  /*2350*/  STG.E desc[UR4][R16.64], R33 ;  /* 0x0000002110007986 */ /* 0x0001e8000c101904 */
[----:B------:R-:W1:Y:S04]  /*2360*/  LDG.E R32, desc[UR4][R22.64] ;  /* 0x0000000416207981 */ /* 0x000e68000c1e1900 */
[----:B------:R-:W1:Y:S01]  /*2370*/  LDG.E R34, desc[UR4][R24.64] ;  /* 0x0000000418227981 */ /* 0x000e62000c1e1900 */
[----:B------:R-:W-:-:S04]  /*2380*/  IMAD.WIDE.U32 R26, R0, 0x4, R24 ;  /* 0x00000004001a7825 */ /* 0x000fc800078e0018 */
[----:B-1----:R-:W-:-:S05]  /*2390*/  FFMA R35, R32, R34, R33 ;  /* 0x0000002220237223 */ /* 0x002fca0000000021 */
[----:B------:R1:W-:Y:S04]  /*23a0*/  STG.E desc[UR4][R16.64], R35 ;  /* 0x0000002310007986 */ /* 0x0003e8000c101904 */
[----:B------:R-:W2:Y:S04]  /*23b0*/  LDG.E R28, desc[UR4][R22.64+0x4] ;  /* 0x00000404161c7981 */ /* 0x000ea8000c1e1900 */
[----:B------:R-:W2:Y:S02]  /*23c0*/  LDG.E R29, desc[UR4][R26.64] ;  /* 0x000000041a1d7981 */ /* 0x000ea4000c1e1900 */
[----:B--2---:R-:W-:Y:S01]  /*23d0*/  FFMA R37, R28, R29, R35 ;  /* 0x0000001d1c257223 */ /* 0x004fe20000000023 */
[----:B------:R-:W-:-:S04]  /*23e0*/  IMAD.WIDE.U32 R28, R0, 0x4, R26 ;  /* 0x00000004001c7825 */ /* 0x000fc800078e001a */
[----:B------:R-:W-:Y:S04]  /*23f0*/  STG.E desc[UR4][R16.64], R37 ;  /* 0x0000002510007986 */ /* 0x000fe8000c101904 */
[----:B------:R-:W2:Y:S04]  /*2400*/  LDG.E R32, desc[UR4][R22.64+0x8] ;  /* 0x0000080416207981 */ /* 0x000ea8000c1e1900 */
[----:B0-----:R-:W2:Y:S01]  /*2410*/  LDG.E R33, desc[UR4][R28.64] ;  /* 0x000000041c217981 */ /* 0x001ea2000c1e1900 */
[----:B------:R-:W-:Y:S01]  /*2420*/  IMAD.WIDE.U32 R24, R0, 0x4, R28 ;  /* 0x0000000400187825 */ /* 0x000fe200078e001c */
[----:B------:R-:W-:-:S03]  /*2430*/  IADD3 R26, PT, PT, R13, 0x8, RZ ;  /* 0x000000080d1a7810 */ /* 0x000fc60007ffe0ff */
[----:B--2---:R-:W-:-:S05]  /*2440*/  FFMA R33, R32, R33, R37 ;  /* 0x0000002120217223 */ /* 0x004fca0000000025 */
[----:B------:R0:W-:Y:S04]  /*2450*/  STG.E desc[UR4][R16.64], R33 ;  /* 0x0000002110007986 */ /* 0x0001e8000c101904 */
[----:B------:R-:W1:Y:S04]  /*2460*/  LDG.E R32, desc[UR4][R22.64+0xc] ;  /* 0x00000c0416207981 */ /* 0x000e68000c1e1900 */
[----:B------:R-:W1:Y:S01]  /*2470*/  LDG.E R24, desc[UR4][R24.64] ;  /* 0x0000000418187981 */ /* 0x000e62000c1e1900 */
[----:B------:R-:W-:Y:S01]  /*2480*/  IADD3 R27, PT, PT, -R11, R10, R26 ;  /* 0x0000000a0b1b7210 */ /* 0x000fe20007ffe11a */
[----:B------:R-:W-:-:S04]  /*2490*/  IMAD R34, R0, R26, R31 ;  /* 0x0000001a00227224 */ /* 0x000fc800078e021f */
[----:B------:R-:W-:-:S04]  /*24a0*/  IMAD.WIDE R26, R27, 0x4, R20 ;  /* 0x000000041b1a7825 */ /* 0x000fc800078e0214 */
[----:B------:R-:W-:-:S04]  /*24b0*/  IMAD.WIDE R28, R34, 0x4, R18 ;  /* 0x00000004221c7825 */ /* 0x000fc800078e0212 */
[----:B-1----:R-:W-:-:S05]  /*24c0*/  FFMA R35, R32, R24, R33 ;  /* 0x0000001820237223 */ /* 0x002fca0000000021 */
[----:B------:R1:W-:Y:S04]  /*24d0*/  STG.E desc[UR4][R16.64], R35 ;  /* 0x0000002310007986 */ /* 0x0003e8000c101904 */
[----:B------:R-:W2:Y:S04]  /*24e0*/  LDG.E R32, desc[UR4][R26.64] ;  /* 0x000000041a207981 */ /* 0x000ea8000c1e1900 */
[----:B0-----:R-:W2:Y:S01]  /*24f0*/  LDG.E R33, desc[UR4][R28.64] ;  /* 0x000000041c217981 */ /* 0x001ea2000c1e1900 */
[----:B------:R-:W-:-:S04]  /*2500*/  IMAD.WIDE.U32 R22, R0, 0x4, R28 ;  /* 0x0000000400167825 */ /* 0x000fc800078e001c */
[----:B--2---:R-:W-:-:S05]  /*2510*/  FFMA R33, R32, R33, R35 ;  /* 0x0000002120217223 */ /* 0x004fca0000000023 */
[----:B------:R0:W-:Y:S04]  /*2520*/  STG.E desc[UR4][R16.64], R33 ;  /* 0x0000002110007986 */ /* 0x0001e8000c101904 */
[----:B------:R-:W2:Y:S04]  /*2530*/  LDG.E R24, desc[UR4][R26.64+0x4] ;  /* 0x000004041a187981 */ /* 0x000ea8000c1e1900 */
[----:B------:R-:W2:Y:S02]  /*2540*/  LDG.E R25, desc[UR4][R22.64] ;  /* 0x0000000416197981 */ /* 0x000ea4000c1e1900 */
[----:B--2---:R-:W-:Y:S01]  /*2550*/  FFMA R37, R24, R25, R33 ;  /* 0x0000001918257223 */ /* 0x004fe20000000021 */
[----:B------:R-:W-:-:S04]  /*2560*/  IMAD.WIDE.U32 R24, R0, 0x4, R22 ;  /* 0x0000000400187825 */ /* 0x000fc800078e0016 */
[----:B------:R-:W-:Y:S04]  /*2570*/  STG.E desc[UR4][R16.64], R37 ;  /* 0x0000002510007986 */ /* 0x000fe8000c101904 */
[----:B------:R-:W1:Y:S04]  /*2580*/  LDG.E R32, desc[UR4][R26.64+0x8] ;  /* 0x000008041a207981 */ /* 0x000e68000c1e1900 */
[----:B------:R-:W1:Y:S01]  /*2590*/  LDG.E R34, desc[UR4][R24.64] ;  /* 0x0000000418227981 */ /* 0x000e62000c1e1900 */
[----:B------:R-:W-:Y:S01]  /*25a0*/  IMAD.WIDE.U32 R28, R0, 0x4, R24 ;  /* 0x00000004001c7825 */ /* 0x000fe200078e0018 */
[----:B------:R-:W-:-:S03]  /*25b0*/  IADD3 R22, PT, PT, R13, 0xc, RZ ;  /* 0x0000000c0d167810 */ /* 0x000fc60007ffe0ff */
[----:B-1----:R-:W-:-:S05]  /*25c0*/  FFMA R35, R32, R34, R37 ;  /* 0x0000002220237223 */ /* 0x002fca0000000025 */
[----:B------:R1:W-:Y:S04]  /*25d0*/  STG.E desc[UR4][R16.64], R35 ;  /* 0x0000002310007986 */ /* 0x0003e8000c101904 */
[----:B------:R-:W0:Y:S04]  /*25e0*/  LDG.E R32, desc[UR4][R26.64+0xc] ;  /* 0x00000c041a207981 */ /* 0x000e28000c1e1900 */
[----:B------:R-:W0:Y:S01]  /*25f0*/  LDG.E R28, desc[UR4][R28.64] ;  /* 0x000000041c1c7981 */ /* 0x000e22000c1e1900 */
[----:B------:R-:W-:Y:S01]  /*2600*/  IADD3 R23, PT, PT, -R11, R10, R22 ;  /* 0x0000000a0b177210 */ /* 0x000fe20007ffe116 */
[----:B------:R-:W-:-:S04]  /*2610*/  IMAD R22, R0, R22, R31 ;  /* 0x0000001600167224 */ /* 0x000fc800078e021f */
[----:B------:R-:W-:-:S04]  /*2620*/  IMAD.WIDE R20, R23, 0x4, R20 ;  /* 0x0000000417147825 */ /* 0x000fc800078e0214 */
[----:B------:R-:W-:-:S04]  /*2630*/  IMAD.WIDE R18, R22, 0x4, R18 ;  /* 0x0000000416127825 */ /* 0x000fc800078e0212 */
[----:B0-----:R-:W-:-:S05]  /*2640*/  FFMA R33, R32, R28, R35 ;  /* 0x0000001c20217223 */ /* 0x001fca0000000023 */
[----:B------:R0:W-:Y:S04]  /*2650*/  STG.E desc[UR4][R16.64], R33 ;  /* 0x0000002110007986 */ /* 0x0001e8000c101904 */
[----:B------:R-:W2:Y:S04]  /*2660*/  LDG.E R22, desc[UR4][R20.64] ;  /* 0x0000000414167981 */ /* 0x000ea8000c1e1900 */
[----:B------:R-:W2:Y:S01]  /*2670*/  LDG.E R23, desc[UR4][R18.64] ;  /* 0x0000000412177981 */ /* 0x000ea2000c1e1900 */
[----:B------:R-:W-:-:S04]  /*2680*/  IMAD.WIDE.U32 R24, R0, 0x4, R18 ;  /* 0x0000000400187825 */ /* 0x000fc800078e0012 */
[----:B--2---:R-:W-:-:S05]  /*2690*/  FFMA R27, R22, R23, R33 ;  /* 0x00000017161b7223 */ /* 0x004fca0000000021 */
[----:B------:R2:W-:Y:S04]  /*26a0*/  STG.E desc[UR4][R16.64], R27 ;  /* 0x0000001b10007986 */ /* 0x0005e8000c101904 */
[----:B------:R-:W3:Y:S04]  /*26b0*/  LDG.E R22, desc[UR4][R20.64+0x4] ;  /* 0x0000040414167981 */ /* 0x000ee8000c1e1900 */
[----:B------:R-:W3:Y:S02]  /*26c0*/  LDG.E R23, desc[UR4][R24.64] ;  /* 0x0000000418177981 */ /* 0x000ee4000c1e1900 */
[----:B---3--:R-:W-:Y:S01]  /*26d0*/  FFMA R29, R22, R23, R27 ;  /* 0x00000017161d7223 */ /* 0x008fe2000000001b */
[----:B------:R-:W-:-:S04]  /*26e0*/  IMAD.WIDE.U32 R22, R0, 0x4, R24 ;  /* 0x0000000400167825 */ /* 0x000fc800078e0018 */
[----:B------:R2:W-:Y:S04]  /*26f0*/  STG.E desc[UR4][R16.64], R29 ;  /* 0x0000001d10007986 */ /* 0x0005e8000c101904 */
[----:B------:R-:W1:Y:S04]  /*2700*/  LDG.E R26, desc[UR4][R20.64+0x8] ;  /* 0x00000804141a7981 */ /* 0x000e68000c1e1900 */
[----:B------:R-:W1:Y:S01]  /*2710*/  LDG.E R28, desc[UR4][R22.64] ;  /* 0x00000004161c7981 */ /* 0x000e62000c1e1900 */
[----:B------:R-:W-:-:S04]  /*2720*/  IMAD.WIDE.U32 R18, R0, 0x4, R22 ;  /* 0x0000000400127825 */ /* 0x000fc800078e0016 */
[----:B-1----:R-:W-:-:S05]  /*2730*/  FFMA R35, R26, R28, R29 ;  /* 0x0000001c1a237223 */ /* 0x002fca000000001d */
[----:B------:R2:W-:Y:S04]  /*2740*/  STG.E desc[UR4][R16.64], R35 ;  /* 0x0000002310007986 */ /* 0x0005e8000c101904 */
[----:B------:R-:W0:Y:S04]  /*2750*/  LDG.E R26, desc[UR4][R20.64+0xc] ;  /* 0x00000c04141a7981 */ /* 0x000e28000c1e1900 */
[----:B------:R-:W0:Y:S01]  /*2760*/  LDG.E R18, desc[UR4][R18.64] ;  /* 0x0000000412127981 */ /* 0x000e22000c1e1900 */
[----:B------:R-:W-:-:S04]  /*2770*/  IADD3 R13, PT, PT, R13, 0x10, RZ ;  /* 0x000000100d0d7810 */ /* 0x000fc80007ffe0ff */
[----:B------:R-:W-:Y:S01]  /*2780*/  ISETP.GE.AND P2, PT, R13, R30, PT ;  /* 0x0000001e0d00720c */ /* 0x000fe20003f46270 */
[----:B0-----:R-:W-:-:S05]  /*2790*/  FFMA R33, R26, R18, R35 ;  /* 0x000000121a217223 */ /* 0x001fca0000000023 */
[----:B------:R2:W-:Y:S07]  /*27a0*/  STG.E desc[UR4][R16.64], R33 ;  /* 0x0000002110007986 */ /* 0x0005ee000c101904 */
[----:B------:R-:W-:Y:S05]  /*27b0*/  @!P2 BRA `(.L_x_62) ;  /* 0xfffffff80070a947 */ /* 0x000fea000383ffff */
[----:B------:R-:W-:-:S07]  /*27c0*/  IMAD.MOV.U32 R23, RZ, RZ, R6 ;  /* 0x000000ffff177224 */ /* 0x000fce00078e0006 */
.L_x_61:
[----:B------:R-:W-:-:S04]  /*27d0*/  IADD3 R18, PT, PT, R6, -R13, RZ ;  /* 0x8000000d06127210 */ /* 0x000fc80007ffe0ff */
[----:B------:R-:W-:-:S13]  /*27e0*/  ISETP.GT.AND P2, PT, R18, 0x4, PT ;  /* 0x000000041200780c */ /* 0x000fda0003f44270 */
[----:B------:R-:W-:Y:S05]  /*27f0*/  @!P2 BRA `(.L_x_63) ;  /* 0x0000000000d4a947 */ /* 0x000fea0003800000 */
[----:B------:R-:W0:Y:S01]  /*2800*/  LDC.64 R20, c[0x0][0x3b0] ;  /* 0x0000ec00ff147b82 */ /* 0x000e220000000a00 */
[----:B------:R-:W-:Y:S02]  /*2810*/  IADD3 R31, PT, PT, R3, R11, RZ ;  /* 0x0000000b031f7210 */ /* 0x000fe40007ffe0ff */
[----:B------:R-:W-:-:S03]  /*2820*/  IADD3 R25, PT, PT, -R11, R10, R13 ;  /* 0x0000000a0b197210 */ /* 0x000fc60007ffe10d */
[----:B------:R-:W-:Y:S02]  /*2830*/  IMAD R23, R0, R13, R31 ;  /* 0x0000000d00177224 */ /* 0x000fe400078e021f */
[----:B------:R-:W1:Y:S01]  /*2840*/  LDC.64 R18, c[0x0][0x388] ;  /* 0x0000e200ff127b82 */ /* 0x000e620000000a00 */
[----:B0-----:R-:W-:-:S05]  /*2850*/  IMAD.WIDE R24, R25, 0x4, R20 ;  /* 0x0000000419187825 */ /* 0x001fca00078e0214 */
[----:B------:R-:W3:Y:S01]  /*2860*/  LDG.E R26, desc[UR4][R24.64] ;  /* 0x00000004181a7981 */ /* 0x000ee2000c1e1900 */
[----:B-1----:R-:W-:-:S05]  /*2870*/  IMAD.WIDE R22, R23, 0x4, R18 ;  /* 0x0000000417167825 */ /* 0x002fca00078e0212 */
[----:B--2---:R-:W3:Y:S01]  /*2880*/  LDG.E R27, desc[UR4][R22.64] ;  /* 0x00000004161b7981 */ /* 0x004ee2000c1e1900 */
[----:B------:R-:W-:-:S04]  /*2890*/  IMAD.WIDE.U32 R28, R0, 0x4, R22 ;  /* 0x00000004001c7825 */ /* 0x000fc800078e0016 */
[----:B---3--:R-:W-:-:S05]  /*28a0*/  FFMA R33, R26, R27, R33 ;  /* 0x0000001b1a217223 */ /* 0x008fca0000000021 */
[----:B------:R0:W-:Y:S04]  /*28b0*/  STG.E desc[UR4][R16.64], R33 ;  /* 0x0000002110007986 */ /* 0x0001e8000c101904 */
[----:B------:R-:W2:Y:S04]  /*28c0*/  LDG.E R26, desc[UR4][R24.64+0x4] ;  /* 0x00000404181a7981 */ /* 0x000ea8000c1e1900 */
[----:B------:R-:W2:Y:S02]  /*28d0*/  LDG.E R27, desc[UR4][R28.64] ;  /* 0x000000041c1b7981 */ /* 0x000ea4000c1e1900 */
[----:B--2---:R-:W-:Y:S01]  /*28e0*/  FFMA R35, R26, R27, R33 ;  /* 0x0000001b1a237223 */ /* 0x004fe20000000021 */
[----:B------:R-:W-:-:S04]  /*28f0*/  IMAD.WIDE.U32 R26, R0, 0x4, R28 ;  /* 0x00000004001a7825 */ /* 0x000fc800078e001c */
[----:B------:R-:W-:Y:S04]  /*2900*/  STG.E desc[UR4][R16.64], R35 ;  /* 0x0000002310007986 */ /* 0x000fe8000c101904 */
[----:B------:R-:W2:Y:S04]  /*2910*/  LDG.E R30, desc[UR4][R24.64+0x8] ;  /* 0x00000804181e7981 */ /* 0x000ea8000c1e1900 */
[----:B------:R-:W2:Y:S01]  /*2920*/  LDG.E R32, desc[UR4][R26.64] ;  /* 0x000000041a207981 */ /* 0x000ea2000c1e1900 */
[----:B------:R-:W-:Y:S01]  /*2930*/  IMAD.WIDE.U32 R22, R0, 0x4, R26 ;  /* 0x0000000400167825 */ /* 0x000fe200078e001a */
[----:B------:R-:W-:-:S03]  /*2940*/  IADD3 R28, PT, PT, R13, 0x4, RZ ;  /* 0x000000040d1c7810 */ /* 0x000fc60007ffe0ff */
[----:B--2---:R-:W-:-:S05]  /*2950*/  FFMA R37, R30, R32, R35 ;  /* 0x000000201e257223 */ /* 0x004fca0000000023 */
[----:B------:R-:W-:Y:S04]  /*2960*/  STG.E desc[UR4][R16.64], R37 ;  /* 0x0000002510007986 */ /* 0x000fe8000c101904 */
[----:B------:R-:W2:Y:S04]  /*2970*/  LDG.E R30, desc[UR4][R24.64+0xc] ;  /* 0x00000c04181e7981 */ /* 0x000ea8000c1e1900 */
[----:B------:R-:W2:Y:S01]  /*2980*/  LDG.E R22, desc[UR4][R22.64] ;  /* 0x0000000416167981 */ /* 0x000ea2000c1e1900 */
[----:B0-----:R-:W-:Y:S01]  /*2990*/  IADD3 R33, PT, PT, -R11, R10, R28 ;  /* 0x0000000a0b217210 */ /* 0x001fe20007ffe11c */
[----:B------:R-:W-:-:S04]  /*29a0*/  IMAD R31, R0, R28, R31 ;  /* 0x0000001c001f7224 */ /* 0x000fc800078e021f */
[----:B------:R-:W-:-:S04]  /*29b0*/  IMAD.WIDE R20, R33, 0x4, R20 ;  /* 0x0000000421147825 */ /* 0x000fc800078e0214 */
[----:B------:R-:W-:-:S04]  /*29c0*/  IMAD.WIDE R18, R31, 0x4, R18 ;  /* 0x000000041f127825 */ /* 0x000fc800078e0212 */
[----:B--2---:R-:W-:-:S05]  /*29d0*/  FFMA R29, R30, R22, R37 ;  /* 0x000000161e1d7223 */ /* 0x004fca0000000025 */
[----:B------:R0:W-:Y:S04]  /*29e0*/  STG.E desc[UR4][R16.64], R29 ;  /* 0x0000001d10007986 */ /* 0x0001e8000c101904 */
[----:B------:R-:W2:Y:S04]  /*29f0*/  LDG.E R26, desc[UR4][R20.64] ;  /* 0x00000004141a7981 */ /* 0x000ea8000c1e1900 */
[----:B------:R-:W2:Y:S01]  /*2a00*/  LDG.E R27, desc[UR4][R18.64] ;  /* 0x00000004121b7981 */ /* 0x000ea2000c1e1900 */
[----:B------:R-:W-:-:S04]  /*2a10*/  IMAD.WIDE.U32 R22, R0, 0x4, R18 ;  /* 0x0000000400167825 */ /* 0x000fc800078e0012 */
[----:B--2---:R-:W-:-:S05]  /*2a20*/  FFMA R27, R26, R27, R29 ;  /* 0x0000001b1a1b7223 */ /* 0x004fca000000001d */
[----:B------:R1:W-:Y:S04]  /*2a30*/  STG.E desc[UR4][R16.64], R27 ;  /* 0x0000001b10007986 */ /* 0x0003e8000c101904 */
[----:B------:R-:W2:Y:S04]  /*2a40*/  LDG.E R24, desc[UR4][R20.64+0x4] ;  /* 0x0000040414187981 */ /* 0x000ea8000c1e1900 */
[----:B------:R-:W2:Y:S02]  /*2a50*/  LDG.E R25, desc[UR4][R22.64] ;  /* 0x0000000416197981 */ /* 0x000ea4000c1e1900 */
[----:B--2---:R-:W-:Y:S01]  /*2a60*/  FFMA R31, R24, R25, R27 ;  /* 0x00000019181f7223 */ /* 0x004fe2000000001b */
[----:B------:R-:W-:-:S04]  /*2a70*/  IMAD.WIDE.U32 R24, R0, 0x4, R22 ;  /* 0x0000000400187825 */ /* 0x000fc800078e0016 */
[----:B------:R1:W-:Y:S04]  /*2a80*/  STG.E desc[UR4][R16.64], R31 ;  /* 0x0000001f10007986 */ /* 0x0003e8000c101904 */
[----:B------:R-:W0:Y:S04]  /*2a90*/  LDG.E R26, desc[UR4][R20.64+0x8] ;  /* 0x00000804141a7981 */ /* 0x000e28000c1e1900 */
[----:B------:R-:W0:Y:S01]  /*2aa0*/  LDG.E R28, desc[UR4][R24.64] ;  /* 0x00000004181c7981 */ /* 0x000e22000c1e1900 */
[----:B------:R-:W-:-:S04]  /*2ab0*/  IMAD.WIDE.U32 R18, R0, 0x4, R24 ;  /* 0x0000000400127825 */ /* 0x000fc800078e0018 */
[----:B0-----:R-:W-:-:S05]  /*2ac0*/  FFMA R29, R26, R28, R31 ;  /* 0x0000001c1a1d7223 */ /* 0x001fca000000001f */
[----:B------:R1:W-:Y:S04]  /*2ad0*/  STG.E desc[UR4][R16.64], R29 ;  /* 0x0000001d10007986 */ /* 0x0003e8000c101904 */
[----:B------:R-:W2:Y:S04]  /*2ae0*/  LDG.E R26, desc[UR4][R20.64+0xc] ;  /* 0x00000c04141a7981 */ /* 0x000ea8000c1e1900 */
[----:B------:R-:W2:Y:S01]  /*2af0*/  LDG.E R18, desc[UR4][R18.64] ;  /* 0x0000000412127981 */ /* 0x000ea2000c1e1900 */
[----:B------:R-:W-:Y:S01]  /*2b00*/  PLOP3.LUT P0, PT, PT, PT, PT, 0x8, 0x80 ;  /* 0x000000000080781c */ /* 0x000fe20003f0e170 */
[----:B------:R-:W-:Y:S01]  /*2b10*/  IMAD.MOV.U32 R23, RZ, RZ, R6 ;  /* 0x000000ffff177224 */ /* 0x000fe200078e0006 */
[----:B------:R-:W-:Y:S01]  /*2b20*/  IADD3 R13, PT, PT, R13, 0x8, RZ ;  /* 0x000000080d0d7810 */ /* 0x000fe20007ffe0ff */
[----:B--2---:R-:W-:-:S05]  /*2b30*/  FFMA R33, R26, R18, R29 ;  /* 0x000000121a217223 */ /* 0x004fca000000001d */
[----:B------:R1:W-:Y:S05]  /*2b40*/  STG.E desc[UR4][R16.64], R33 ;  /* 0x0000002110007986 */ /* 0x0003ea000c101904 */
.L_x_63:
[----:B------:R-:W-:-:S13]  /*2b50*/  ISETP.NE.OR P0, PT, R13, R6, P0 ;  /* 0x000000060d00720c */ /* 0x000fda0000705670 */
[----:B------:R-:W-:Y:S05]  /*2b60*/  @!P0 BRA `(.L_x_59) ;  /* 0x0000000000788947 */ /* 0x000fea0003800000 */
.L_x_60:
[----:B------:R-:W-:-:S07]  /*2b70*/  IADD3 R24, PT, PT, R3, R11, RZ ;  /* 0x0000000b03187210 */ /* 0x000fce0007ffe0ff */
.L_x_64:
[----:B------:R-:W0:Y:S01]  /*2b80*/  LDC.64 R20, c[0x0][0x3b0] ;  /* 0x0000ec00ff147b82 */ /* 0x000e220000000a00 */
[----:B---3--:R-:W-:Y:S01]  /*2b90*/  IADD3 R25, PT, PT, -R11, R10, R13 ;  /* 0x0000000a0b197210 */ /* 0x008fe20007ffe10d */
[----:B------:R-:W-:-:S06]  /*2ba0*/  IMAD R23, R0, R13, R24 ;  /* 0x0000000d00177224 */ /* 0x000fcc00078e0218 */
[----:B------:R-:W3:Y:S01]  /*2bb0*/  LDC.64 R18, c[0x0][0x388] ;  /* 0x0000e200ff127b82 */ /* 0x000ee20000000a00 */
[----:B0-----:R-:W-:-:S05]  /*2bc0*/  IMAD.WIDE R20, R25, 0x4, R20 ;  /* 0x0000000419147825 */ /* 0x001fca00078e0214 */
[----:B------:R-:W1:Y:S01]  /*2bd0*/  LDG.E R22, desc[UR4][R20.64] ;  /* 0x0000000414167981 */ /* 0x000e62000c1e1900 */
[----:B---3--:R-:W-:-:S05]  /*2be0*/  IMAD.WIDE R18, R23, 0x4, R18 ;  /* 0x0000000417127825 */ /* 0x008fca00078e0212 */
[----:B------:R-:W1:Y:S02]  /*2bf0*/  LDG.E R23, desc[UR4][R18.64] ;  /* 0x0000000412177981 */ /* 0x000e64000c1e1900 */
[----:B-12---:R-:W-:Y:S01]  /*2c00*/  FFMA R33, R22, R23, R33 ;  /* 0x0000001716217223 */ /* 0x006fe20000000021 */
        /* <DEDUP_REMOVED lines=14> */
[----:B------:R-:W-:-:S04]  /*2cf0*/  IADD3 R13, PT, PT, R13, 0x4, RZ ;  /* 0x000000040d0d7810 */ /* 0x000fc80007ffe0ff */
[----:B------:R-:W-:Y:S01]  /*2d00*/  ISETP.NE.AND P0, PT, R13, R6, PT ;  /* 0x000000060d00720c */ /* 0x000fe20003f05270 */
[----:B0-----:R-:W-:-:S05]  /*2d10*/  FFMA R33, R28, R18, R29 ;  /* 0x000000121c217223 */ /* 0x001fca000000001d */
[----:B------:R3:W-:Y:S07]  /*2d20*/  STG.E desc[UR4][R16.64], R33 ;  /* 0x0000002110007986 */ /* 0x0007ee000c101904 */
[----:B------:R-:W-:Y:S05]  /*2d30*/  @P0 BRA `(.L_x_64) ;  /* 0xfffffffc00900947 */ /* 0x000fea000383ffff */
[----:B------:R-:W-:-:S07]  /*2d40*/  IMAD.MOV.U32 R23, RZ, RZ, R6 ;  /* 0x000000ffff177224 */ /* 0x000fce00078e0006 */
.L_x_59:
[----:B------:R-:W-:-:S13]  /*2d50*/  ISETP.NE.AND P0, PT, R2, RZ, PT ;  /* 0x000000ff0200720c */ /* 0x000fda0003f05270 */
[----:B------:R-:W-:Y:S05]  /*2d60*/  @!P0 BRA `(.L_x_65) ;  /* 0x0000000000648947 */ /* 0x000fea0003800000 */
[----:B------:R-:W0:Y:S01]  /*2d70*/  LDC.64 R20, c[0x0][0x3b0] ;  /* 0x0000ec00ff147b82 */ /* 0x000e220000000a00 */
[----:B------:R-:W-:Y:S02]  /*2d80*/  IADD3 R13, PT, PT, R3, R11, RZ ;  /* 0x0000000b030d7210 */ /* 0x000fe40007ffe0ff */
[----:B------:R-:W-:-:S03]  /*2d90*/  IADD3 R11, PT, PT, -R11, R10, R23 ;  /* 0x0000000a0b0b7210 */ /* 0x000fc60007ffe117 */
[----:B------:R-:W-:Y:S02]  /*2da0*/  IMAD R13, R0, R23, R13 ;  /* 0x00000017000d7224 */ /* 0x000fe400078e020d */
[----:B------:R-:W4:Y:S01]  /*2db0*/  LDC.64 R18, c[0x0][0x388] ;  /* 0x0000e200ff127b82 */ /* 0x000f220000000a00 */
[----:B0-----:R-:W-:-:S05]  /*2dc0*/  IMAD.WIDE R20, R11, 0x4, R20 ;  /* 0x000000040b147825 */ /* 0x001fca00078e0214 */
[----:B------:R-:W5:Y:S01]  /*2dd0*/  LDG.E R10, desc[UR4][R20.64] ;  /* 0x00000004140a7981 */ /* 0x000f62000c1e1900 */
[----:B----4-:R-:W-:-:S05]  /*2de0*/  IMAD.WIDE R18, R13, 0x4, R18 ;  /* 0x000000040d127825 */ /* 0x010fca00078e0212 */
[----:B------:R-:W5:Y:S01]  /*2df0*/  LDG.E R11, desc[UR4][R18.64] ;  /* 0x00000004120b7981 */ /* 0x000f62000c1e1900 */
[----:B------:R-:W-:Y:S01]  /*2e00*/  ISETP.NE.AND P0, PT, R2, 0x1, PT ;  /* 0x000000010200780c */ /* 0x000fe20003f05270 */
[----:B-----5:R-:W-:-:S05]  /*2e10*/  FFMA R22, R10, R11, R33 ;  /* 0x0000000b0a167223 */ /* 0x020fca0000000021 */
[----:B------:R0:W-:Y:S07]  /*2e20*/  STG.E desc[UR4][R16.64], R22 ;  /* 0x0000001610007986 */ /* 0x0001ee000c101904 */
[----:B------:R-:W-:Y:S05]  /*2e30*/  @!P0 BRA `(.L_x_65) ;  /* 0x0000000000308947 */ /* 0x000fea0003800000 */
[----:B------:R-:W-:Y:S01]  /*2e40*/  IMAD.WIDE.U32 R10, R0, 0x4, R18 ;  /* 0x00000004000a7825 */ /* 0x000fe200078e0012 */
[----:B------:R-:W4:Y:S04]  /*2e50*/  LDG.E R13, desc[UR4][R20.64+0x4] ;  /* 0x00000404140d7981 */ /* 0x000f28000c1e1900 */
[----:B------:R-:W4:Y:S01]  /*2e60*/  LDG.E R18, desc[UR4][R10.64] ;  /* 0x000000040a127981 */ /* 0x000f22000c1e1900 */
[----:B------:R-:W-:Y:S01]  /*2e70*/  ISETP.NE.AND P0, PT, R2, 0x2, PT ;  /* 0x000000020200780c */ /* 0x000fe20003f05270 */
[----:B----4-:R-:W-:-:S05]  /*2e80*/  FFMA R13, R13, R18, R22 ;  /* 0x000000120d0d7223 */ /* 0x010fca0000000016 */
[----:B------:R4:W-:Y:S07]  /*2e90*/  STG.E desc[UR4][R16.64], R13 ;  /* 0x0000000d10007986 */ /* 0x0009ee000c101904 */
[----:B------:R-:W-:Y:S05]  /*2ea0*/  @!P0 BRA `(.L_x_65) ;  /* 0x0000000000148947 */ /* 0x000fea0003800000 */
[----:B------:R-:W-:Y:S01]  /*2eb0*/  IMAD.WIDE.U32 R10, R0, 0x4, R10 ;  /* 0x00000004000a7825 */ /* 0x000fe200078e000a */
[----:B------:R-:W4:Y:S05]  /*2ec0*/  LDG.E R20, desc[UR4][R20.64+0x8] ;  /* 0x0000080414147981 */ /* 0x000f2a000c1e1900 */
[----:B------:R-:W4:Y:S02]  /*2ed0*/  LDG.E R11, desc[UR4][R10.64] ;  /* 0x000000040a0b7981 */ /* 0x000f24000c1e1900 */
[----:B----4-:R-:W-:-:S05]  /*2ee0*/  FFMA R13, R20, R11, R13 ;  /* 0x0000000b140d7223 */ /* 0x010fca000000000d */
[----:B------:R4:W-:Y:S02]  /*2ef0*/  STG.E desc[UR4][R16.64], R13 ;  /* 0x0000000d10007986 */ /* 0x0009e4000c101904 */
.L_x_65:
[----:B------:R-:W-:Y:S05]  /*2f00*/  @!P1 BRA `(.L_x_66) ;  /* 0xffffffec00e89947 */ /* 0x000fea000383ffff */
[----:B------:R-:W-:Y:S05]  /*2f10*/  BSYNC.RECONVERGENT B1 ;  /* 0x0000000000017941 */ /* 0x000fea0003800200 */
.L_x_58:
[----:B------:R-:W-:Y:S01]  /*2f20*/  ISETP.NE.AND P0, PT, R7, RZ, PT ;  /* 0x000000ff0700720c */ /* 0x000fe20003f05270 */
[----:B------:R-:W-:-:S12]  /*2f30*/  BSSY.RECONVERGENT B1, `(.L_x_67) ;  /* 0x0000109000017945 */ /* 0x000fd80003800200 */
[----:B------:R-:W-:Y:S05]  /*2f40*/  @!P0 BRA `(.L_x_68) ;  /* 0x00000010001c8947 */ /* 0x000fea0003800000 */
[----:B------:R-:W0:Y:S02]  /*2f50*/  S2R R9, SR_TID.X ;  /* 0x0000000000097919 */ /* 0x000e240000002100 */
.L_x_76:
[-C--:B------:R-:W-:Y:S01]  /*2f60*/  IABS R12, R0.reuse ;  /* 0x00000000000c7213 */ /* 0x080fe20000000000 */
[----:B------:R-:W-:Y:S01]  /*2f70*/  HFMA2 R23, -RZ, RZ, 0, 0 ;  /* 0x00000000ff177431 */ /* 0x000fe200000001ff */
[----:B01234-:R-:W-:Y:S02]  /*2f80*/  IABS R16, R0 ;  /* 0x0000000000107213 */ /* 0x01ffe40000000000 */
        /* <DEDUP_REMOVED lines=42> */
.L_x_72:
        /* <DEDUP_REMOVED lines=101> */
.L_x_71:
        /* <DEDUP_REMOVED lines=56> */
.L_x_73:
[----:B------:R-:W-:-:S13]  /*3c00*/  ISETP.NE.OR P0, PT, R13, R6, P0 ;  /* 0x000000060d00720c */ /* 0x000fda0000705670 */
[----:B------:R-:W-:Y:S05]  /*3c10*/  @!P0 BRA `(.L_x_69) ;  /* 0x0000000000788947 */ /* 0x000fea0003800000 */
.L_x_70:
[----:B------:R-:W-:-:S07]  /*3c20*/  IADD3 R24, PT, PT, R3, R11, RZ ;  /* 0x0000000b03187210 */ /* 0x000fce0007ffe0ff */
.L_x_74:
        /* <DEDUP_REMOVED lines=29> */
.L_x_69:
        /* <DEDUP_REMOVED lines=27> */
.L_x_75:
[----:B------:R-:W-:Y:S05]  /*3fb0*/  @!P1 BRA `(.L_x_76) ;  /* 0xffffffec00e89947 */ /* 0x000fea000383ffff */
.L_x_68:
[----:B------:R-:W-:Y:S05]  /*3fc0*/  BSYNC.RECONVERGENT B1 ;  /* 0x0000000000017941 */ /* 0x000fea0003800200 */
.L_x_67:
[----:B------:R-:W0:Y:S01]  /*3fd0*/  S2R R9, SR_TID.X ;  /* 0x0000000000097919 */ /* 0x000e220000002100 */
[----:B------:R-:W-:Y:S01]  /*3fe0*/  BAR.SYNC.DEFER_BLOCKING 0x0 ;  /* 0x0000000000007b1d */ /* 0x000fe20000010000 */
[----:B------:R-:W-:-:S05]  /*3ff0*/  ISETP.NE.AND P0, PT, R7, RZ, PT ;  /* 0x000000ff0700720c */ /* 0x000fca0003f05270 */
[----:B------:R-:W-:Y:S08]  /*4000*/  BSSY.RECONVERGENT B1, `(.L_x_77) ;  /* 0x000001b000017945 */ /* 0x000ff00003800200 */
[----:B------:R-:W-:Y:S05]  /*4010*/  @!P0 BRA `(.L_x_78) ;  /* 0x0000000000388947 */ /* 0x000fea0003800000 */
[----:B------:R-:W1:Y:S01]  /*4020*/  LDC.64 R20, c[0x0][0x3a0] ;  /* 0x0000e800ff147b82 */ /* 0x000e620000000a00 */
[----:B------:R-:W-:Y:S01]  /*4030*/  BSSY.RECONVERGENT B2, `(.L_x_79) ;  /* 0x000000b000027945 */ /* 0x000fe20003800200 */
[----:B0---4-:R-:W-:-:S06]  /*4040*/  MOV R13, R9 ;  /* 0x00000009000d7202 */ /* 0x011fcc0000000f00 */
[----:B------:R-:W0:Y:S02]  /*4050*/  LDC.64 R18, c[0x0][0x3a8] ;  /* 0x0000ea00ff127b82 */ /* 0x000e240000000a00 */
.L_x_80:
[----:B-1234-:R-:W-:-:S05]  /*4060*/  IADD3 R17, PT, PT, R3, R13, RZ ;  /* 0x0000000d03117210 */ /* 0x01efca0007ffe0ff */
[----:B0-----:R-:W-:-:S06]  /*4070*/  IMAD.WIDE R10, R17, 0x4, R18 ;  /* 0x00000004110a7825 */ /* 0x001fcc00078e0212 */
[----:B------:R-:W2:Y:S01]  /*4080*/  LDG.E R11, desc[UR4][R10.64] ;  /* 0x000000040a0b7981 */ /* 0x000ea2000c1e1900 */
[----:B------:R-:W-:-:S04]  /*4090*/  IMAD.WIDE R16, R17, 0x4, R20 ;  /* 0x0000000411107825 */ /* 0x000fc800078e0214 */
[----:B------:R-:W-:-:S05]  /*40a0*/  VIADD R13, R13, UR6 ;  /* 0x000000060d0d7c36 */ /* 0x000fca0008000000 */
[----:B------:R-:W-:Y:S01]  /*40b0*/  ISETP.GE.AND P0, PT, R13, R4, PT ;  /* 0x000000040d00720c */ /* 0x000fe20003f06270 */
[----:B--2---:R4:W-:-:S12]  /*40c0*/  STG.E desc[UR4][R16.64], R11 ;  /* 0x0000000b10007986 */ /* 0x0049d8000c101904 */
[----:B------:R-:W-:Y:S05]  /*40d0*/  @!P0 BRA `(.L_x_80) ;  /* 0xfffffffc00e08947 */ /* 0x000fea000383ffff */
[----:B------:R-:W-:Y:S05]  /*40e0*/  BSYNC.RECONVERGENT B2 ;  /* 0x0000000000027941 */ /* 0x000fea0003800200 */
.L_x_79:
[----:B------:R-:W-:Y:S05]  /*40f0*/  BRA `(.L_x_81) ;  /* 0x00000000002c7947 */ /* 0x000fea0003800000 */
.L_x_78:
[----:B------:R-:W1:Y:S01]  /*4100*/  LDC.64 R18, c[0x0][0x3b0] ;  /* 0x0000ec00ff127b82 */ /* 0x000e620000000a00 */
[----:B0---4-:R-:W-:-:S07]  /*4110*/  MOV R13, R9 ;  /* 0x00000009000d7202 */ /* 0x011fce0000000f00 */
[----:B------:R-:W0:Y:S02]  /*4120*/  LDC.64 R20, c[0x0][0x3a0] ;  /* 0x0000e800ff147b82 */ /* 0x000e240000000a00 */
.L_x_82:
[----:B-1234-:R-:W-:-:S05]  /*4130*/  IADD3 R17, PT, PT, R3, R13, RZ ;  /* 0x0000000d03117210 */ /* 0x01efca0007ffe0ff */
[----:B------:R-:W-:-:S06]  /*4140*/  IMAD.WIDE R10, R17, 0x4, R18 ;  /* 0x00000004110a7825 */ /* 0x000fcc00078e0212 */
[----:B------:R-:W2:Y:S01]  /*4150*/  LDG.E R11, desc[UR4][R10.64] ;  /* 0x000000040a0b7981 */ /* 0x000ea2000c1e1900 */
[----:B0-----:R-:W-:Y:S01]  /*4160*/  IMAD.WIDE R16, R17, 0x4, R20 ;  /* 0x0000000411107825 */ /* 0x001fe200078e0214 */
[----:B------:R-:W-:-:S04]  /*4170*/  IADD3 R13, PT, PT, R13, UR6, RZ ;  /* 0x000000060d0d7c10 */ /* 0x000fc8000fffe0ff */
[----:B------:R-:W-:Y:S01]  /*4180*/  ISETP.GE.AND P0, PT, R13, R4, PT ;  /* 0x000000040d00720c */ /* 0x000fe20003f06270 */
[----:B--2---:R4:W-:-:S12]  /*4190*/  STG.E desc[UR4][R16.64], R11 ;  /* 0x0000000b10007986 */ /* 0x0049d8000c101904 */
[----:B------:R-:W-:Y:S05]  /*41a0*/  @!P0 BRA `(.L_x_82) ;  /* 0xfffffffc00e08947 */ /* 0x000fea000383ffff */
.L_x_81:
[----:B------:R-:W-:Y:S05]  /*41b0*/  BSYNC.RECONVERGENT B1 ;  /* 0x0000000000017941 */ /* 0x000fea0003800200 */
.L_x_77:
[----:B------:R-:W0:Y:S01]  /*41c0*/  LDC.64 R18, c[0x0][0x380] ;  /* 0x0000e000ff127b82 */ /* 0x000e220000000a00 */
[----:B------:R-:W-:Y:S01]  /*41d0*/  BSSY.RECONVERGENT B1, `(.L_x_83) ;  /* 0x000000b000017945 */ /* 0x000fe20003800200 */
[----:B------:R-:W-:-:S06]  /*41e0*/  IMAD.MOV.U32 R13, RZ, RZ, R9 ;  /* 0x000000ffff0d7224 */ /* 0x000fcc00078e0009 */
[----:B------:R-:W1:Y:S02]  /*41f0*/  LDC.64 R20, c[0x0][0x388] ;  /* 0x0000e200ff147b82 */ /* 0x000e640000000a00 */
.L_x_84:
[----:B--2-4-:R-:W-:-:S05]  /*4200*/  IADD3 R17, PT, PT, R3, R13, RZ ;  /* 0x0000000d03117210 */ /* 0x014fca0007ffe0ff */
[----:B0-----:R-:W-:-:S06]  /*4210*/  IMAD.WIDE R10, R17, 0x4, R18 ;  /* 0x00000004110a7825 */ /* 0x001fcc00078e0212 */
[----:B------:R-:W2:Y:S01]  /*4220*/  LDG.E R11, desc[UR4][R10.64] ;  /* 0x000000040a0b7981 */ /* 0x000ea2000c1e1900 */
[----:B-1----:R-:W-:Y:S01]  /*4230*/  IMAD.WIDE R16, R17, 0x4, R20 ;  /* 0x0000000411107825 */ /* 0x002fe200078e0214 */
[----:B------:R-:W-:-:S04]  /*4240*/  IADD3 R13, PT, PT, R13, UR6, RZ ;  /* 0x000000060d0d7c10 */ /* 0x000fc8000fffe0ff */
[----:B------:R-:W-:Y:S01]  /*4250*/  ISETP.GE.AND P0, PT, R13, R4, PT ;  /* 0x000000040d00720c */ /* 0x000fe20003f06270 */
[----:B--2---:R2:W-:-:S12]  /*4260*/  STG.E desc[UR4][R16.64], R11 ;  /* 0x0000000b10007986 */ /* 0x0045d8000c101904 */
[----:B------:R-:W-:Y:S05]  /*4270*/  @!P0 BRA `(.L_x_84) ;  /* 0xfffffffc00e08947 */ /* 0x000fea000383ffff */
[----:B------:R-:W-:Y:S05]  /*4280*/  BSYNC.RECONVERGENT B1 ;  /* 0x0000000000017941 */ /* 0x000fea0003800200 */
.L_x_83:
[----:B------:R-:W-:Y:S01]  /*4290*/  IADD3 R7, PT, PT, R7, 0x1, RZ ;  /* 0x0000000107077810 */ /* 0x000fe20007ffe0ff */
[----:B------:R-:W-:Y:S03]  /*42a0*/  BAR.SYNC.DEFER_BLOCKING 0x0 ;  /* 0x0000000000007b1d */ /* 0x000fe60000010000 */
[----:B------:R-:W-:-:S13]  /*42b0*/  ISETP.NE.AND P0, PT, R7, R12, PT ;  /* 0x0000000c0700720c */ /* 0x000fda0003f05270 */
[----:B------:R-:W-:Y:S05]  /*42c0*/  @P0 BRA `(.L_x_85) ;  /* 0xffffffc000b80947 */ /* 0x000fea000383ffff */
[----:B------:R-:W-:Y:S05]  /*42d0*/  BSYNC.RECONVERGENT B0 ;  /* 0x0000000000007941 */ /* 0x000fea0003800200 */
.L_x_5:
[----:B------:R-:W-:-:S07]  /*42e0*/  IMAD.MOV.U32 R7, RZ, RZ, R9 ;  /* 0x000000ffff077224 */ /* 0x000fce00078e0009 */
.L_x_4:
[----:B--2---:R-:W0:Y:S01]  /*42f0*/  LDC.64 R10, c[0x0][0x3b0] ;  /* 0x0000ec00ff0a7b82 */ /* 0x004e220000000a00 */
[----:B------:R-:W-:Y:S01]  /*4300*/  BSSY.RECONVERGENT B0, `(.L_x_86) ;  /* 0x0000007000007945 */ /* 0x000fe20003800200 */
.L_x_87:
[----:B-1----:R-:W-:Y:S02]  /*4310*/  IADD3 R9, PT, PT, R3, R7, RZ ;  /* 0x0000000703097210 */ /* 0x002fe40007ffe0ff */
[----:B------:R-:W-:-:S03]  /*4320*/  IADD3 R7, PT, PT, R7, UR6, RZ ;  /* 0x0000000607077c10 */ /* 0x000fc6000fffe0ff */
[----:B0-----:R-:W-:Y:S01]  /*4330*/  IMAD.WIDE R8, R9, 0x4, R10 ;  /* 0x0000000409087825 */ /* 0x001fe200078e020a */
[----:B------:R-:W-:-:S04]  /*4340*/  ISETP.GE.AND P0, PT, R7, R4, PT ;  /* 0x000000040700720c */ /* 0x000fc80003f06270 */
[----:B------:R1:W-:Y:S09]  /*4350*/  STG.E desc[UR4][R8.64], RZ ;  /* 0x000000ff08007986 */ /* 0x0003f2000c101904 */
[----:B------:R-:W-:Y:S05]  /*4360*/  @!P0 BRA `(.L_x_87) ;  /* 0xfffffffc00e88947 */ /* 0x000fea000383ffff */
[----:B------:R-:W-:Y:S05]  /*4370*/  BSYNC.RECONVERGENT B0 ;  /* 0x0000000000007941 */ /* 0x000fea0003800200 */
.L_x_86:
[----:B------:R-:W0:Y:S01]  /*4380*/  S2R R7, SR_TID.X ;  /* 0x0000000000077919 */ /* 0x000e220000002100 */
[----:B------:R-:W-:-:S13]  /*4390*/  ISETP.GE.AND P0, PT, R0, 0x1, PT ;  /* 0x000000010000780c */ /* 0x000fda0003f06270 */
[----:B------:R-:W-:Y:S05]  /*43a0*/  @!P0 BRA `(.L_x_88) ;  /* 0x0000000000c88947 */ /* 0x000fea0003800000 */
[----:B------:R-:W-:-:S07]  /*43b0*/  HFMA2 R18, -RZ, RZ, 0, 0 ;  /* 0x00000000ff127431 */ /* 0x000fce00000001ff */
.L_x_91:
[----:B------:R-:W-:Y:S01]  /*43c0*/  IABS R19, R0 ;  /* 0x0000000000137213 */ /* 0x000fe20000000000 */
[----:B-1----:R-:W1:Y:S01]  /*43d0*/  LDC.64 R8, c[0x0][0x3a0] ;  /* 0x0000e800ff087b82 */ /* 0x002e620000000a00 */
[-C--:B------:R-:W-:Y:S01]  /*43e0*/  IADD3 R20, PT, PT, R3, R18.reuse, RZ ;  /* 0x0000001203147210 */ /* 0x080fe20007ffe0ff */
[----:B------:R-:W-:Y:S01]  /*43f0*/  IMAD R21, R0, R18, R3 ;  /* 0x0000001200157224 */ /* 0x000fe200078e0203 */
[----:B------:R-:W2:Y:S01]  /*4400*/  I2F.RP R10, R19 ;  /* 0x00000013000a7306 */ /* 0x000ea20000209400 */
[----:B------:R-:W-:Y:S01]  /*4410*/  IADD3 R18, PT, PT, R18, 0x1, RZ ;  /* 0x0000000112127810 */ /* 0x000fe20007ffe0ff */
[----:B------:R-:W-:Y:S01]  /*4420*/  BSSY.RECONVERGENT B0, `(.L_x_89) ;  /* 0x0000029000007945 */ /* 0x000fe20003800200 */
[----:B------:R-:W-:Y:S02]  /*4430*/  ISETP.NE.AND P0, PT, R0, RZ, PT ;  /* 0x000000ff0000720c */ /* 0x000fe40003f05270 */
[----:B------:R-:W-:Y:S02]  /*4440*/  ISETP.NE.AND P1, PT, R18, R0, PT ;  /* 0x000000001200720c */ /* 0x000fe40003f25270 */
[----:B0-----:R-:W-:Y:S01]  /*4450*/  MOV R25, R7 ;  /* 0x0000000700197202 */ /* 0x001fe20000000f00 */
[----:B--2---:R-:W0:Y:S02]  /*4460*/  MUFU.RCP R10, R10 ;  /* 0x0000000a000a7308 */ /* 0x004e240000001000 */
[----:B0-----:R-:W-:-:S06]  /*4470*/  VIADD R22, R10, 0xffffffe ;  /* 0x0ffffffe0a167836 */ /* 0x001fcc0000000000 */
[----:B------:R0:W2:Y:S02]  /*4480*/  F2I.FTZ.U32.TRUNC.NTZ R23, R22 ;  /* 0x0000001600177305 */ /* 0x0000a4000021f000 */
[----:B0-----:R-:W-:Y:S01]  /*4490*/  IMAD.MOV.U32 R22, RZ, RZ, RZ ;  /* 0x000000ffff167224 */ /* 0x001fe200078e00ff */
[----:B--2---:R-:W-:-:S05]  /*44a0*/  IADD3 R12, PT, PT, RZ, -R23, RZ ;  /* 0x80000017ff0c7210 */ /* 0x004fca0007ffe0ff */
[----:B------:R-:W-:-:S04]  /*44b0*/  IMAD R11, R12, R19, RZ ;  /* 0x000000130c0b7224 */ /* 0x000fc800078e02ff */
[----:B------:R-:W-:Y:S01]  /*44c0*/  IMAD.HI.U32 R22, R23, R11, R22 ;  /* 0x0000000b17167227 */ /* 0x000fe200078e0016 */
[----:B-1----:R-:W-:-:S07]  /*44d0*/  LOP3.LUT R23, RZ, R0, RZ, 0x33, !PT ;  /* 0x00000000ff177212 */ /* 0x002fce00078e33ff */
.L_x_90:
[----:B------:R-:W-:Y:S01]  /*44e0*/  IABS R10, R0 ;  /* 0x00000000000a7213 */ /* 0x000fe20000000000 */
[----:B0-----:R-:W0:Y:S01]  /*44f0*/  LDC.64 R12, c[0x0][0x3b0] ;  /* 0x0000ec00ff0c7b82 */ /* 0x001e220000000a00 */
[----:B------:R-:W-:Y:S02]  /*4500*/  IABS R11, R25 ;  /* 0x00000019000b7213 */ /* 0x000fe40000000000 */
[----:B------:R-:W-:Y:S02]  /*4510*/  IADD3 R16, PT, PT, RZ, -R10, RZ ;  /* 0x8000000aff107210 */ /* 0x000fe40007ffe0ff */
[----:B------:R-:W-:Y:S01]  /*4520*/  IABS R17, R0 ;  /* 0x0000000000117213 */ /* 0x000fe20000000000 */
[----:B------:R-:W-:Y:S01]  /*4530*/  IMAD.HI.U32 R10, R22, R11, RZ ;  /* 0x0000000b160a7227 */ /* 0x000fe200078e00ff */
[----:B------:R-:W-:Y:S02]  /*4540*/  ISETP.GE.AND P3, PT, R25, RZ, PT ;  /* 0x000000ff1900720c */ /* 0x000fe40003f66270 */
[----:B------:R-:W-:Y:S01]  /*4550*/  IADD3 R29, PT, PT, R3, R25, RZ ;  /* 0x00000019031d7210 */ /* 0x000fe20007ffe0ff */
[----:B------:R-:W-:-:S02]  /*4560*/  IMAD R16, R10, R16, R11 ;  /* 0x000000100a107224 */ /* 0x000fc400078e020b */
[----:B------:R-:W1:Y:S03]  /*4570*/  LDC.64 R10, c[0x0][0x3b8] ;  /* 0x0000ee00ff0a7b82 */ /* 0x000e660000000a00 */
[----:B------:R-:W-:Y:S01]  /*4580*/  ISETP.GT.U32.AND P2, PT, R19, R16, PT ;  /* 0x000000101300720c */ /* 0x000fe20003f44070 */
[----:B0-----:R-:W-:-:S12]  /*4590*/  IMAD.WIDE R12, R29, 0x4, R12 ;  /* 0x000000041d0c7825 */ /* 0x001fd800078e020c */
[----:B------:R-:W-:-:S04]  /*45a0*/  @!P2 IADD3 R16, PT, PT, R16, -R17, RZ ;  /* 0x800000111010a210 */ /* 0x000fc80007ffe0ff */
[----:B------:R-:W-:-:S13]  /*45b0*/  ISETP.GT.U32.AND P2, PT, R19, R16, PT ;  /* 0x000000101300720c */ /* 0x000fda0003f44070 */
[----:B------:R-:W-:-:S05]  /*45c0*/  @!P2 IMAD.IADD R16, R16, 0x1, -R17 ;  /* 0x000000011010a824 */ /* 0x000fca00078e0a11 */
[----:B------:R-:W-:-:S04]  /*45d0*/  @!P3 IADD3 R16, PT, PT, -R16, RZ, RZ ;  /* 0x000000ff1010b210 */ /* 0x000fc80007ffe1ff */
[----:B------:R-:W-:-:S04]  /*45e0*/  SEL R16, R23, R16, !P0 ;  /* 0x0000001017107207 */ /* 0x000fc80004000000 */
[----:B------:R-:W-:Y:S02]  /*45f0*/  IADD3 R17, PT, PT, -R16, R20, R25 ;  /* 0x0000001410117210 */ /* 0x000fe40007ffe119 */
[----:B------:R-:W-:-:S03]  /*4600*/  IADD3 R27, PT, PT, R21, R16, RZ ;  /* 0x00000010151b7210 */ /* 0x000fc60007ffe0ff */
[----:B------:R-:W-:-:S04]  /*4610*/  IMAD.WIDE R16, R17, 0x4, R8 ;  /* 0x0000000411107825 */ /* 0x000fc800078e0208 */
[----:B-1----:R-:W-:Y:S02]  /*4620*/  IMAD.WIDE R10, R27, 0x4, R10 ;  /* 0x000000041b0a7825 */ /* 0x002fe400078e020a */
[----:B------:R-:W2:Y:S04]  /*4630*/  LDG.E R27, desc[UR4][R12.64] ;  /* 0x000000040c1b7981 */ /* 0x000ea8000c1e1900 */
[----:B------:R-:W2:Y:S04]  /*4640*/  LDG.E R16, desc[UR4][R16.64] ;  /* 0x0000000410107981 */ /* 0x000ea8000c1e1900 */
[----:B------:R-:W2:Y:S01]  /*4650*/  LDG.E R11, desc[UR4][R10.64] ;  /* 0x000000040a0b7981 */ /* 0x000ea2000c1e1900 */
[----:B------:R-:W-:-:S05]  /*4660*/  VIADD R25, R25, UR6 ;  /* 0x0000000619197c36 */ /* 0x000fca0008000000 */
[----:B------:R-:W-:Y:S01]  /*4670*/  ISETP.GE.AND P2, PT, R25, R4, PT ;  /* 0x000000041900720c */ /* 0x000fe20003f46270 */
[----:B--2---:R-:W-:-:S05]  /*4680*/  FFMA R27, R16, R11, R27 ;  /* 0x0000000b101b7223 */ /* 0x004fca000000001b */
[----:B------:R0:W-:Y:S07]  /*4690*/  STG.E desc[UR4][R12.64], R27 ;  /* 0x0000001b0c007986 */ /* 0x0001ee000c101904 */
[----:B------:R-:W-:Y:S05]  /*46a0*/  @!P2 BRA `(.L_x_90) ;  /* 0xfffffffc008ca947 */ /* 0x000fea000383ffff */
[----:B------:R-:W-:Y:S05]  /*46b0*/  BSYNC.RECONVERGENT B0 ;  /* 0x0000000000007941 */ /* 0x000fea0003800200 */
.L_x_89:
[----:B------:R-:W-:Y:S05]  /*46c0*/  @P1 BRA `(.L_x_91) ;  /* 0xfffffffc003c1947 */ /* 0x000fea000383ffff */
.L_x_88:
[----:B0-----:R-:W-:Y:S01]  /*46d0*/  IABS R12, R0 ;  /* 0x00000000000c7213 */ /* 0x001fe20000000000 */
[----:B------:R-:W-:Y:S01]  /*46e0*/  BAR.SYNC.DEFER_BLOCKING 0x0 ;  /* 0x0000000000007b1d */ /* 0x000fe20000010000 */
[----:B------:R-:W-:-:S05]  /*46f0*/  ISETP.NE.AND P0, PT, R0, RZ, PT ;  /* 0x000000ff0000720c */ /* 0x000fca0003f05270 */
[----:B------:R-:W0:Y:S02]  /*4700*/  I2F.RP R13, R12 ;  /* 0x0000000c000d7306 */ /* 0x000e240000209400 */
[----:B------:R-:W2:Y:S01]  /*4710*/  LDC.64 R10, c[0x0][0x3a0] ;  /* 0x0000e800ff0a7b82 */ /* 0x000ea20000000a00 */
[----:B------:R-:W-:Y:S07]  /*4720*/  BSSY.RECONVERGENT B0, `(.L_x_92) ;  /* 0x0000026000007945 */ /* 0x000fee0003800200 */
[----:B-1----:R-:W1:Y:S01]  /*4730*/  LDC.64 R8, c[0x0][0x380] ;  /* 0x0000e000ff087b82 */ /* 0x002e620000000a00 */
[----:B0-----:R-:W0:Y:S02]  /*4740*/  MUFU.RCP R13, R13 ;  /* 0x0000000d000d7308 */ /* 0x001e240000001000 */
[----:B0-----:R-:W-:-:S06]  /*4750*/  IADD3 R16, PT, PT, R13, 0xffffffe, RZ ;  /* 0x0ffffffe0d107810 */ /* 0x001fcc0007ffe0ff */
[----:B------:R0:W3:Y:S02]  /*4760*/  F2I.FTZ.U32.TRUNC.NTZ R17, R16 ;  /* 0x0000001000117305 */ /* 0x0000e4000021f000 */
[----:B0-----:R-:W-:Y:S02]  /*4770*/  MOV R16, RZ ;  /* 0x000000ff00107202 */ /* 0x001fe40000000f00 */
[----:B---3--:R-:W-:-:S05]  /*4780*/  IADD3 R19, PT, PT, RZ, -R17, RZ ;  /* 0x80000011ff137210 */ /* 0x008fca0007ffe0ff */
[----:B------:R-:W-:-:S04]  /*4790*/  IMAD R19, R19, R12, RZ ;  /* 0x0000000c13137224 */ /* 0x000fc800078e02ff */
[----:B------:R-:W-:Y:S01]  /*47a0*/  IMAD.HI.U32 R13, R17, R19, R16 ;  /* 0x00000013110d7227 */ /* 0x000fe200078e0010 */
[----:B------:R-:W-:-:S03]  /*47b0*/  LOP3.LUT R16, RZ, R0, RZ, 0x33, !PT ;  /* 0x00000000ff107212 */ /* 0x000fc600078e33ff */
[----:B-12---:R-:W-:-:S07]  /*47c0*/  IMAD.MOV.U32 R17, RZ, RZ, R7 ;  /* 0x000000ffff117224 */ /* 0x006fce00078e0007 */
.L_x_93:
[----:B0-----:R-:W-:-:S05]  /*47d0*/  IADD3 R19, PT, PT, R3, R17, RZ ;  /* 0x0000001103137210 */ /* 0x001fca0007ffe0ff */
[----:B------:R-:W-:-:S05]  /*47e0*/  IMAD.WIDE R18, R19, 0x4, R10 ;  /* 0x0000000413127825 */ /* 0x000fca00078e020a */
[----:B------:R0:W2:Y:S01]  /*47f0*/  LDG.E R23, desc[UR4][R18.64] ;  /* 0x0000000412177981 */ /* 0x0000a2000c1e1900 */
[----:B------:R-:W-:Y:S02]  /*4800*/  IABS R20, R0 ;  /* 0x0000000000147213 */ /* 0x000fe40000000000 */
[----:B------:R-:W-:Y:S02]  /*4810*/  IABS R21, R17 ;  /* 0x0000001100157213 */ /* 0x000fe40000000000 */
[----:B------:R-:W-:-:S03]  /*4820*/  IADD3 R22, PT, PT, RZ, -R20, RZ ;  /* 0x80000014ff167210 */ /* 0x000fc60007ffe0ff */
[----:B------:R-:W-:Y:S01]  /*4830*/  IMAD.HI.U32 R20, R13, R21, RZ ;  /* 0x000000150d147227 */ /* 0x000fe200078e00ff */
[----:B0-----:R-:W-:-:S03]  /*4840*/  LOP3.LUT R18, R17, R0, RZ, 0x3c, !PT ;  /* 0x0000000011127212 */ /* 0x001fc600078e3cff */
[----:B------:R-:W-:Y:S01]  /*4850*/  IMAD R21, R20, R22, R21 ;  /* 0x0000001614157224 */ /* 0x000fe200078e0215 */
[----:B------:R-:W-:Y:S02]  /*4860*/  IABS R22, R0 ;  /* 0x0000000000167213 */ /* 0x000fe40000000000 */
[----:B------:R-:W-:Y:S02]  /*4870*/  ISETP.GE.AND P3, PT, R18, RZ, PT ;  /* 0x000000ff1200720c */ /* 0x000fe40003f66270 */
[----:B------:R-:W-:-:S13]  /*4880*/  ISETP.GT.U32.AND P2, PT, R12, R21, PT ;  /* 0x000000150c00720c */ /* 0x000fda0003f44070 */
[----:B------:R-:W-:Y:S01]  /*4890*/  @!P2 IADD3 R21, PT, PT, R21, -R22, RZ ;  /* 0x800000161515a210 */ /* 0x000fe20007ffe0ff */
[----:B------:R-:W-:-:S03]  /*48a0*/  @!P2 VIADD R20, R20, 0x1 ;  /* 0x000000011414a836 */ /* 0x000fc60000000000 */
[----:B------:R-:W-:-:S13]  /*48b0*/  ISETP.GE.U32.AND P1, PT, R21, R12, PT ;  /* 0x0000000c1500720c */ /* 0x000fda0003f26070 */
[----:B------:R-:W-:-:S04]  /*48c0*/  @P1 IADD3 R20, PT, PT, R20, 0x1, RZ ;  /* 0x0000000114141810 */ /* 0x000fc80007ffe0ff */
[----:B------:R-:W-:-:S04]  /*48d0*/  @!P3 IADD3 R20, PT, PT, -R20, RZ, RZ ;  /* 0x000000ff1414b210 */ /* 0x000fc80007ffe1ff */
[----:B------:R-:W-:-:S04]  /*48e0*/  SEL R20, R16, R20, !P0 ;  /* 0x0000001410147207 */ /* 0x000fc80004000000 */
[----:B------:R-:W-:Y:S01]  /*48f0*/  IADD3 R19, PT, PT, -R20, RZ, RZ ;  /* 0x000000ff14137210 */ /* 0x000fe20007ffe1ff */
[----:B------:R-:W-:-:S04]  /*4900*/  IMAD.IADD R20, R3, 0x1, R20 ;  /* 0x0000000103147824 */ /* 0x000fc800078e0214 */
[----:B------:R-:W-:Y:S01]  /*4910*/  IMAD R19, R0, R19, R17 ;  /* 0x0000001300137224 */ /* 0x000fe200078e0211 */
[----:B------:R-:W-:-:S03]  /*4920*/  IADD3 R17, PT, PT, R17, UR6, RZ ;  /* 0x0000000611117c10 */ /* 0x000fc6000fffe0ff */
[----:B------:R-:W-:Y:S01]  /*4930*/  IMAD R19, R0, R19, R20 ;  /* 0x0000001300137224 */ /* 0x000fe200078e0214 */
[----:B------:R-:W-:-:S03]  /*4940*/  ISETP.GE.AND P1, PT, R17, R4, PT ;  /* 0x000000041100720c */ /* 0x000fc60003f26270 */
[----:B------:R-:W-:-:S05]  /*4950*/  IMAD.WIDE R18, R19, 0x4, R8 ;  /* 0x0000000413127825 */ /* 0x000fca00078e0208 */
[----:B--2---:R0:W-:Y:S05]  /*4960*/  STG.E desc[UR4][R18.64], R23 ;  /* 0x0000001712007986 */ /* 0x0041ea000c101904 */
[----:B------:R-:W-:Y:S05]  /*4970*/  @!P1 BRA `(.L_x_93) ;  /* 0xfffffffc00949947 */ /* 0x000fea000383ffff */
[----:B------:R-:W-:Y:S05]  /*4980*/  BSYNC.RECONVERGENT B0 ;  /* 0x0000000000007941 */ /* 0x000fea0003800200 */
.L_x_92:
[----:B------:R-:W-:Y:S01]  /*4990*/  BAR.SYNC.DEFER_BLOCKING 0x0 ;  /* 0x0000000000007b1d */ /* 0x000fe20000010000 */
[----:B------:R-:W-:-:S05]  /*49a0*/  MOV R8, R7 ;  /* 0x0000000700087202 */ /* 0x000fca0000000f00 */
[----:B------:R-:W-:Y:S02]  /*49b0*/  BSSY.RECONVERGENT B0, `(.L_x_94) ;  /* 0x0000109000007945 */ /* 0x000fe40003800200 */
.L_x_102:
[----:B-1----:R-:W1:Y:S01]  /*49c0*/  LDC.64 R12, c[0x0][0x3c0] ;  /* 0x0000f000ff0c7b82 */ /* 0x002e620000000a00 */
[----:B0-----:R-:W-:Y:S02]  /*49d0*/  IADD3 R9, PT, PT, R3, R8, RZ ;  /* 0x0000000803097210 */ /* 0x001fe40007ffe0ff */
[----:B------:R-:W-:-:S03]  /*49e0*/  ISETP.GE.AND P0, PT, R0, 0x1, PT ;  /* 0x000000010000780c */ /* 0x000fc60003f06270 */
[----:B-1234-:R-:W-:-:S05]  /*49f0*/  IMAD.WIDE R16, R9, 0x4, R12 ;  /* 0x0000000409107825 */ /* 0x01efca00078e020c */
[----:B------:R1:W-:Y:S05]  /*4a00*/  STG.E desc[UR4][R16.64], RZ ;  /* 0x000000ff10007986 */ /* 0x0003ea000c101904 */
[----:B------:R-:W-:Y:S05]  /*4a10*/  @!P0 BRA `(.L_x_95) ;  /* 0x0000000c00fc8947 */ /* 0x000fea0003800000 */
[----:B0-----:R-:W-:Y:S01]  /*4a20*/  IABS R19, R0 ;  /* 0x0000000000137213 */ /* 0x001fe20000000000 */
[----:B------:R-:W-:Y:S01]  /*4a30*/  HFMA2 R33, -RZ, RZ, 0, 0 ;  /* 0x00000000ff217431 */ /* 0x000fe200000001ff */
[----:B------:R-:W-:Y:S02]  /*4a40*/  IABS R22, R8 ;  /* 0x0000000800167213 */ /* 0x000fe40000000000 */
[----:B------:R-:W0:Y:S01]  /*4a50*/  I2F.RP R18, R19 ;  /* 0x0000001300127306 */ /* 0x000e220000209400 */
[----:B------:R-:W-:Y:S02]  /*4a60*/  IABS R23, R0 ;  /* 0x0000000000177213 */ /* 0x000fe40000000000 */
[----:B------:R-:W-:Y:S02]  /*4a70*/  ISETP.GE.AND P1, PT, R8, RZ, PT ;  /* 0x000000ff0800720c */ /* 0x000fe40003f26270 */
[----:B------:R-:W-:-:S03]  /*4a80*/  ISETP.NE.AND P2, PT, R0, RZ, PT ;  /* 0x000000ff0000720c */ /* 0x000fc60003f45270 */
[----:B0-----:R-:W0:Y:S02]  /*4a90*/  MUFU.RCP R18, R18 ;  /* 0x0000001200127308 */ /* 0x001e240000001000 */
[----:B0-----:R-:W-:Y:S01]  /*4aa0*/  VIADD R10, R18, 0xffffffe ;  /* 0x0ffffffe120a7836 */ /* 0x001fe20000000000 */
[----:B------:R-:W-:Y:S02]  /*4ab0*/  IADD3 R18, PT, PT, RZ, -R23, RZ ;  /* 0x80000017ff127210 */ /* 0x000fe40007ffe0ff */
[----:B------:R-:W-:-:S03]  /*4ac0*/  MOV R23, RZ ;  /* 0x000000ff00177202 */ /* 0x000fc60000000f00 */
[----:B------:R0:W2:Y:S02]  /*4ad0*/  F2I.FTZ.U32.TRUNC.NTZ R11, R10 ;  /* 0x0000000a000b7305 */ /* 0x0000a4000021f000 */
[----:B0-----:R-:W-:Y:S01]  /*4ae0*/  HFMA2 R10, -RZ, RZ, 0, 0 ;  /* 0x00000000ff0a7431 */ /* 0x001fe200000001ff */
[----:B--2---:R-:W-:-:S05]  /*4af0*/  IADD3 R20, PT, PT, RZ, -R11, RZ ;  /* 0x8000000bff147210 */ /* 0x004fca0007ffe0ff */
[----:B------:R-:W-:-:S04]  /*4b00*/  IMAD R21, R20, R19, RZ ;  /* 0x0000001314157224 */ /* 0x000fc800078e02ff */
[----:B------:R-:W-:-:S04]  /*4b10*/  IMAD.HI.U32 R20, R11, R21, R10 ;  /* 0x000000150b147227 */ /* 0x000fc800078e000a */
[----:B------:R-:W-:-:S04]  /*4b20*/  IMAD.MOV.U32 R11, RZ, RZ, R22 ;  /* 0x000000ffff0b7224 */ /* 0x000fc800078e0016 */
[----:B------:R-:W-:-:S04]  /*4b30*/  IMAD.HI.U32 R10, R20, R11, RZ ;  /* 0x0000000b140a7227 */ /* 0x000fc800078e00ff */
[----:B------:R-:W-:Y:S01]  /*4b40*/  IMAD R10, R10, R18, R11 ;  /* 0x000000120a0a7224 */ /* 0x000fe200078e020b */
[----:B------:R-:W-:-:S04]  /*4b50*/  IADD3 R11, PT, PT, R0, -0x1, RZ ;  /* 0xffffffff000b7810 */ /* 0x000fc80007ffe0ff */
[----:B------:R-:W-:-:S13]  /*4b60*/  ISETP.GT.U32.AND P0, PT, R19, R10, PT ;  /* 0x0000000a1300720c */ /* 0x000fda0003f04070 */
[----:B------:R-:W-:-:S04]  /*4b70*/  @!P0 IADD3 R10, PT, PT, R10, -R19, RZ ;  /* 0x800000130a0a8210 */ /* 0x000fc80007ffe0ff */
[----:B------:R-:W-:-:S13]  /*4b80*/  ISETP.GT.U32.AND P0, PT, R19, R10, PT ;  /* 0x0000000a1300720c */ /* 0x000fda0003f04070 */
[----:B------:R-:W-:Y:S02]  /*4b90*/  @!P0 IADD3 R10, PT, PT, R10, -R19, RZ ;  /* 0x800000130a0a8210 */ /* 0x000fe40007ffe0ff */
[----:B------:R-:W-:-:S03]  /*4ba0*/  ISETP.GE.U32.AND P0, PT, R11, 0x3, PT ;  /* 0x000000030b00780c */ /* 0x000fc60003f06070 */
[----:B------:R-:W-:Y:S01]  /*4bb0*/  @!P1 IMAD.MOV R10, RZ, RZ, -R10 ;  /* 0x000000ffff0a9224 */ /* 0x000fe200078e0a0a */
[----:B------:R-:W-:-:S09]  /*4bc0*/  @!P2 LOP3.LUT R10, RZ, R0, RZ, 0x33, !PT ;  /* 0x00000000ff0aa212 */ /* 0x000fd200078e33ff */
[----:B------:R-:W-:Y:S05]  /*4bd0*/  @!P0 BRA `(.L_x_96) ;  /* 0x0000000c00208947 */ /* 0x000fea0003800000 */
        /* <DEDUP_REMOVED lines=11> */
.L_x_99:
[----:B------:R-:W0:Y:S01]  /*4c90*/  LDC.64 R20, c[0x0][0x3d0] ;  /* 0x0000f400ff147b82 */ /* 0x000e220000000a00 */
[----:B---3--:R-:W-:Y:S01]  /*4ca0*/  IADD3 R29, PT, PT, -R10, R9, R11 ;  /* 0x000000090a1d7210 */ /* 0x008fe20007ffe10b */
[----:B------:R-:W-:-:S06]  /*4cb0*/  IMAD R27, R0, R11, R31 ;  /* 0x0000000b001b7224 */ /* 0x000fcc00078e021f */
[----:B------:R-:W2:Y:S01]  /*4cc0*/  LDC.64 R18, c[0x0][0x380] ;  /* 0x0000e000ff127b82 */ /* 0x000ea20000000a00 */
[----:B0-----:R-:W-:-:S05]  /*4cd0*/  IMAD.WIDE R28, R29, 0x4, R20 ;  /* 0x000000041d1c7825 */ /* 0x001fca00078e0214 */
[----:B------:R-:W3:Y:S01]  /*4ce0*/  LDG.E R22, desc[UR4][R28.64] ;  /* 0x000000041c167981 */ /* 0x000ee2000c1e1900 */
[----:B--2---:R-:W-:-:S05]  /*4cf0*/  IMAD.WIDE R26, R27, 0x4, R18 ;  /* 0x000000041b1a7825 */ /* 0x004fca00078e0212 */
[----:B------:R-:W3:Y:S02]  /*4d00*/  LDG.E R23, desc[UR4][R26.64] ;  /* 0x000000041a177981 */ /* 0x000ee4000c1e1900 */
[----:B---3--:R-:W-:Y:S01]  /*4d10*/  FFMA R33, R22, R23, R33 ;  /* 0x0000001716217223 */ /* 0x008fe20000000021 */
[----:B------:R-:W-:-:S04]  /*4d20*/  IMAD.WIDE.U32 R22, R0, 0x4, R26 ;  /* 0x0000000400167825 */ /* 0x000fc800078e001a */
[----:B------:R0:W-:Y:S04]  /*4d30*/  STG.E desc[UR4][R16.64], R33 ;  /* 0x0000002110007986 */ /* 0x0001e8000c101904 */
[----:B------:R-:W2:Y:S04]  /*4d40*/  LDG.E R24, desc[UR4][R28.64+0x4] ;  /* 0x000004041c187981 */ /* 0x000ea8000c1e1900 */
[----:B------:R-:W2:Y:S02]  /*4d50*/  LDG.E R25, desc[UR4][R22.64] ;  /* 0x0000000416197981 */ /* 0x000ea4000c1e1900 */
[----:B--2---:R-:W-:Y:S01]  /*4d60*/  FFMA R35, R24, R25, R33 ;  /* 0x0000001918237223 */ /* 0x004fe20000000021 */
[----:B------:R-:W-:-:S04]  /*4d70*/  IMAD.WIDE.U32 R24, R0, 0x4, R22 ;  /* 0x0000000400187825 */ /* 0x000fc800078e0016 */
[----:B------:R2:W-:Y:S04]  /*4d80*/  STG.E desc[UR4][R16.64], R35 ;  /* 0x0000002310007986 */ /* 0x0005e8000c101904 */
[----:B------:R-:W3:Y:S04]  /*4d90*/  LDG.E R32, desc[UR4][R28.64+0x8] ;  /* 0x000008041c207981 */ /* 0x000ee8000c1e1900 */
[----:B------:R-:W3:Y:S01]  /*4da0*/  LDG.E R34, desc[UR4][R24.64] ;  /* 0x0000000418227981 */ /* 0x000ee2000c1e1900 */
[----:B------:R-:W-:-:S04]  /*4db0*/  IMAD.WIDE.U32 R26, R0, 0x4, R24 ;  /* 0x00000004001a7825 */ /* 0x000fc800078e0018 */
[----:B---3--:R-:W-:-:S05]  /*4dc0*/  FFMA R37, R32, R34, R35 ;  /* 0x0000002220257223 */ /* 0x008fca0000000023 */
        /* <DEDUP_REMOVED lines=19> */
[----:B------:R-:W-:Y:S04]  /*4f00*/  STG.E desc[UR4][R16.64], R37 ;  /* 0x0000002510007986 */ /* 0x000fe8000c101904 */
[----:B------:R-:W3:Y:S04]  /*4f10*/  LDG.E R32, desc[UR4][R22.64+0x8] ;  /* 0x0000080416207981 */ /* 0x000ee8000c1e1900 */
[----:B0-----:R-:W3:Y:S01]  /*4f20*/  LDG.E R33, desc[UR4][R28.64] ;  /* 0x000000041c217981 */ /* 0x001ee2000c1e1900 */
[----:B------:R-:W-:Y:S01]  /*4f30*/  IMAD.WIDE.U32 R24, R0, 0x4, R28 ;  /* 0x0000000400187825 */ /* 0x000fe200078e001c */
[----:B------:R-:W-:-:S03]  /*4f40*/  IADD3 R26, PT, PT, R11, 0x8, RZ ;  /* 0x000000080b1a7810 */ /* 0x000fc60007ffe0ff */
[----:B---3--:R-:W-:-:S05]  /*4f50*/  FFMA R33, R32, R33, R37 ;  /* 0x0000002120217223 */ /* 0x008fca0000000025 */
[----:B------:R0:W-:Y:S04]  /*4f60*/  STG.E desc[UR4][R16.64], R33 ;  /* 0x0000002110007986 */ /* 0x0001e8000c101904 */
[----:B------:R-:W2:Y:S04]  /*4f70*/  LDG.E R32, desc[UR4][R22.64+0xc] ;  /* 0x00000c0416207981 */ /* 0x000ea8000c1e1900 */
[----:B------:R-:W2:Y:S01]  /*4f80*/  LDG.E R24, desc[UR4][R24.64] ;  /* 0x0000000418187981 */ /* 0x000ea2000c1e1900 */
[----:B------:R-:W-:Y:S01]  /*4f90*/  IADD3 R27, PT, PT, -R10, R9, R26 ;  /* 0x000000090a1b7210 */ /* 0x000fe20007ffe11a */
[----:B------:R-:W-:-:S04]  /*4fa0*/  IMAD R34, R0, R26, R31 ;  /* 0x0000001a00227224 */ /* 0x000fc800078e021f */
[----:B------:R-:W-:-:S04]  /*4fb0*/  IMAD.WIDE R26, R27, 0x4, R20 ;  /* 0x000000041b1a7825 */ /* 0x000fc800078e0214 */
[----:B------:R-:W-:-:S04]  /*4fc0*/  IMAD.WIDE R28, R34, 0x4, R18 ;  /* 0x00000004221c7825 */ /* 0x000fc800078e0212 */
[----:B--2---:R-:W-:-:S05]  /*4fd0*/  FFMA R35, R32, R24, R33 ;  /* 0x0000001820237223 */ /* 0x004fca0000000021 */
[----:B------:R2:W-:Y:S04]  /*4fe0*/  STG.E desc[UR4][R16.64], R35 ;  /* 0x0000002310007986 */ /* 0x0005e8000c101904 */
[----:B------:R-:W3:Y:S04]  /*4ff0*/  LDG.E R32, desc[UR4][R26.64] ;  /* 0x000000041a207981 */ /* 0x000ee8000c1e1900 */
[----:B0-----:R-:W3:Y:S01]  /*5000*/  LDG.E R33, desc[UR4][R28.64] ;  /* 0x000000041c217981 */ /* 0x001ee2000c1e1900 */
[----:B------:R-:W-:-:S04]  /*5010*/  IMAD.WIDE.U32 R22, R0, 0x4, R28 ;  /* 0x0000000400167825 */ /* 0x000fc800078e001c */
[----:B---3--:R-:W-:-:S05]  /*5020*/  FFMA R33, R32, R33, R35 ;  /* 0x0000002120217223 */ /* 0x008fca0000000023 */
[----:B------:R0:W-:Y:S04]  /*5030*/  STG.E desc[UR4][R16.64], R33 ;  /* 0x0000002110007986 */ /* 0x0001e8000c101904 */
[----:B------:R-:W3:Y:S04]  /*5040*/  LDG.E R24, desc[UR4][R26.64+0x4] ;  /* 0x000004041a187981 */ /* 0x000ee8000c1e1900 */
[----:B------:R-:W3:Y:S02]  /*5050*/  LDG.E R25, desc[UR4][R22.64] ;  /* 0x0000000416197981 */ /* 0x000ee4000c1e1900 */
[----:B---3--:R-:W-:Y:S01]  /*5060*/  FFMA R37, R24, R25, R33 ;  /* 0x0000001918257223 */ /* 0x008fe20000000021 */
[----:B------:R-:W-:-:S04]  /*5070*/  IMAD.WIDE.U32 R24, R0, 0x4, R22 ;  /* 0x0000000400187825 */ /* 0x000fc800078e0016 */
[----:B------:R-:W-:Y:S04]  /*5080*/  STG.E desc[UR4][R16.64], R37 ;  /* 0x0000002510007986 */ /* 0x000fe8000c101904 */
[----:B------:R-:W2:Y:S04]  /*5090*/  LDG.E R32, desc[UR4][R26.64+0x8] ;  /* 0x000008041a207981 */ /* 0x000ea8000c1e1900 */
[----:B------:R-:W2:Y:S01]  /*50a0*/  LDG.E R34, desc[UR4][R24.64] ;  /* 0x0000000418227981 */ /* 0x000ea2000c1e1900 */
[----:B------:R-:W-:Y:S01]  /*50b0*/  IMAD.WIDE.U32 R28, R0, 0x4, R24 ;  /* 0x00000004001c7825 */ /* 0x000fe200078e0018 */
[----:B------:R-:W-:-:S03]  /*50c0*/  IADD3 R22, PT, PT, R11, 0xc, RZ ;  /* 0x0000000c0b167810 */ /* 0x000fc60007ffe0ff */
[----:B--2---:R-:W-:-:S05]  /*50d0*/  FFMA R35, R32, R34, R37 ;  /* 0x0000002220237223 */ /* 0x004fca0000000025 */
        /* <DEDUP_REMOVED lines=9> */
[----:B------:R-:W3:Y:S04]  /*5170*/  LDG.E R22, desc[UR4][R20.64] ;  /* 0x0000000414167981 */ /* 0x000ee8000c1e1900 */
[----:B------:R-:W3:Y:S02]  /*5180*/  LDG.E R23, desc[UR4][R18.64] ;  /* 0x0000000412177981 */ /* 0x000ee4000c1e1900 */
[----:B---3--:R-:W-:Y:S01]  /*5190*/  FFMA R27, R22, R23, R33 ;  /* 0x00000017161b7223 */ /* 0x008fe20000000021 */
[----:B------:R-:W-:-:S04]  /*51a0*/  IMAD.WIDE.U32 R22, R0, 0x4, R18 ;  /* 0x0000000400167825 */ /* 0x000fc800078e0012 */
[----:B------:R3:W-:Y:S04]  /*51b0*/  STG.E desc[UR4][R16.64], R27 ;  /* 0x0000001b10007986 */ /* 0x0007e8000c101904 */
[----:B------:R-:W4:Y:S04]  /*51c0*/  LDG.E R24, desc[UR4][R20.64+0x4] ;  /* 0x0000040414187981 */ /* 0x000f28000c1e1900 */
[----:B------:R-:W4:Y:S02]  /*51d0*/  LDG.E R25, desc[UR4][R22.64] ;  /* 0x0000000416197981 */ /* 0x000f24000c1e1900 */
[----:B----4-:R-:W-:Y:S01]  /*51e0*/  FFMA R29, R24, R25, R27 ;  /* 0x00000019181d7223 */ /* 0x010fe2000000001b */
        /* <DEDUP_REMOVED lines=15> */
.L_x_98:
[----:B------:R-:W-:-:S04]  /*52e0*/  IADD3 R18, PT, PT, R6, -R11, RZ ;  /* 0x8000000b06127210 */ /* 0x000fc80007ffe0ff */
[----:B------:R-:W-:-:S13]  /*52f0*/  ISETP.GT.AND P1, PT, R18, 0x4, PT ;  /* 0x000000041200780c */ /* 0x000fda0003f24270 */
[----:B------:R-:W-:Y:S05]  /*5300*/  @!P1 BRA `(.L_x_100) ;  /* 0x0000000000d49947 */ /* 0x000fea0003800000 */
[----:B------:R-:W0:Y:S01]  /*5310*/  LDC.64 R18, c[0x0][0x3d0] ;  /* 0x0000f400ff127b82 */ /* 0x000e220000000a00 */
[----:B------:R-:W-:Y:S02]  /*5320*/  IADD3 R31, PT, PT, R3, R10, RZ ;  /* 0x0000000a031f7210 */ /* 0x000fe40007ffe0ff */
[----:B------:R-:W-:-:S03]  /*5330*/  IADD3 R23, PT, PT, -R10, R9, R11 ;  /* 0x000000090a177210 */ /* 0x000fc60007ffe10b */
[----:B------:R-:W-:Y:S02]  /*5340*/  IMAD R25, R0, R11, R31 ;  /* 0x0000000b00197224 */ /* 0x000fe400078e021f */
[----:B------:R-:W2:Y:S01]  /*5350*/  LDC.64 R20, c[0x0][0x380] ;  /* 0x0000e000ff147b82 */ /* 0x000ea20000000a00 */
[----:B0-----:R-:W-:-:S05]  /*5360*/  IMAD.WIDE R22, R23, 0x4, R18 ;  /* 0x0000000417167825 */ /* 0x001fca00078e0212 */
[----:B------:R-:W4:Y:S01]  /*5370*/  LDG.E R26, desc[UR4][R22.64] ;  /* 0x00000004161a7981 */ /* 0x000f22000c1e1900 */
[----:B--2---:R-:W-:-:S05]  /*5380*/  IMAD.WIDE R24, R25, 0x4, R20 ;  /* 0x0000000419187825 */ /* 0x004fca00078e0214 */
[----:B---3--:R-:W4:Y:S02]  /*5390*/  LDG.E R27, desc[UR4][R24.64] ;  /* 0x00000004181b7981 */ /* 0x008f24000c1e1900 */
[----:B----4-:R-:W-:Y:S01]  /*53a0*/  FFMA R33, R26, R27, R33 ;  /* 0x0000001b1a217223 */ /* 0x010fe20000000021 */
[----:B------:R-:W-:-:S04]  /*53b0*/  IMAD.WIDE.U32 R26, R0, 0x4, R24 ;  /* 0x00000004001a7825 */ /* 0x000fc800078e0018 */
        /* <DEDUP_REMOVED lines=30> */
[----:B------:R-:W3:Y:S04]  /*55a0*/  LDG.E R26, desc[UR4][R18.64+0x8] ;  /* 0x00000804121a7981 */ /* 0x000ee8000c1e1900 */
[----:B0-----:R-:W3:Y:S01]  /*55b0*/  LDG.E R27, desc[UR4][R24.64] ;  /* 0x00000004181b7981 */ /* 0x001ee2000c1e1900 */
[----:B------:R-:W-:-:S04]  /*55c0*/  IMAD.WIDE.U32 R20, R0, 0x4, R24 ;  /* 0x0000000400147825 */ /* 0x000fc800078e0018 */
[----:B---3--:R-:W-:-:S05]  /*55d0*/  FFMA R27, R26, R27, R31 ;  /* 0x0000001b1a1b7223 */ /* 0x008fca000000001f */
[----:B------:R2:W-:Y:S04]  /*55e0*/  STG.E desc[UR4][R16.64], R27 ;  /* 0x0000001b10007986 */ /* 0x0005e8000c101904 */
[----:B------:R-:W3:Y:S04]  /*55f0*/  LDG.E R26, desc[UR4][R18.64+0xc] ;  /* 0x00000c04121a7981 */ /* 0x000ee8000c1e1900 */
[----:B------:R-:W3:Y:S01]  /*5600*/  LDG.E R20, desc[UR4][R20.64] ;  /* 0x0000000414147981 */ /* 0x000ee2000c1e1900 */
[----:B------:R-:W-:Y:S01]  /*5610*/  PLOP3.LUT P0, PT, PT, PT, PT, 0x8, 0x80 ;  /* 0x000000000080781c */ /* 0x000fe20003f0e170 */
[----:B------:R-:W-:Y:S01]  /*5620*/  IMAD.MOV.U32 R23, RZ, RZ, R6 ;  /* 0x000000ffff177224 */ /* 0x000fe200078e0006 */
[----:B------:R-:W-:Y:S01]  /*5630*/  IADD3 R11, PT, PT, R11, 0x8, RZ ;  /* 0x000000080b0b7810 */ /* 0x000fe20007ffe0ff */
[----:B---3--:R-:W-:-:S05]  /*5640*/  FFMA R33, R26, R20, R27 ;  /* 0x000000141a217223 */ /* 0x008fca000000001b */
[----:B------:R2:W-:Y:S05]  /*5650*/  STG.E desc[UR4][R16.64], R33 ;  /* 0x0000002110007986 */ /* 0x0005ea000c101904 */
.L_x_100:
[----:B------:R-:W-:-:S13]  /*5660*/  ISETP.NE.OR P0, PT, R11, R6, P0 ;  /* 0x000000060b00720c */ /* 0x000fda0000705670 */
[----:B------:R-:W-:Y:S05]  /*5670*/  @!P0 BRA `(.L_x_96) ;  /* 0x0000000000788947 */ /* 0x000fea0003800000 */
.L_x_97:
[----:B------:R-:W-:-:S07]  /*5680*/  IADD3 R22, PT, PT, R3, R10, RZ ;  /* 0x0000000a03167210 */ /* 0x000fce0007ffe0ff */
.L_x_101:
[----:B0-----:R-:W0:Y:S01]  /*5690*/  LDC.64 R20, c[0x0][0x3d0] ;  /* 0x0000f400ff147b82 */ /* 0x001e220000000a00 */
[----:B------:R-:W-:Y:S01]  /*56a0*/  IADD3 R25, PT, PT, -R10, R9, R11 ;  /* 0x000000090a197210 */ /* 0x000fe20007ffe10b */
[----:B------:R-:W-:-:S06]  /*56b0*/  IMAD R23, R0, R11, R22 ;  /* 0x0000000b00177224 */ /* 0x000fcc00078e0216 */
[----:B------:R-:W4:Y:S01]  /*56c0*/  LDC.64 R18, c[0x0][0x380] ;  /* 0x0000e000ff127b82 */ /* 0x000f220000000a00 */
[----:B0-----:R-:W-:-:S05]  /*56d0*/  IMAD.WIDE R20, R25, 0x4, R20 ;  /* 0x0000000419147825 */ /* 0x001fca00078e0214 */
[----:B------:R-:W5:Y:S01]  /*56e0*/  LDG.E R24, desc[UR4][R20.64] ;  /* 0x0000000414187981 */ /* 0x000f62000c1e1900 */
[----:B----4-:R-:W-:-:S05]  /*56f0*/  IMAD.WIDE R18, R23, 0x4, R18 ;  /* 0x0000000417127825 */ /* 0x010fca00078e0212 */
[----:B------:R-:W5:Y:S02]  /*5700*/  LDG.E R23, desc[UR4][R18.64] ;  /* 0x0000000412177981 */ /* 0x000f64000c1e1900 */
[----:B-----5:R-:W-:Y:S01]  /*5710*/  FFMA R23, R24, R23, R33 ;  /* 0x0000001718177223 */ /* 0x020fe20000000021 */
[----:B------:R-:W-:-:S04]  /*5720*/  IMAD.WIDE.U32 R24, R0, 0x4, R18 ;  /* 0x0000000400187825 */ /* 0x000fc800078e0012 */
[----:B------:R0:W-:Y:S04]  /*5730*/  STG.E desc[UR4][R16.64], R23 ;  /* 0x0000001710007986 */ /* 0x0001e8000c101904 */
[----:B------:R-:W4:Y:S04]  /*5740*/  LDG.E R26, desc[UR4][R20.64+0x4] ;  /* 0x00000404141a7981 */ /* 0x000f28000c1e1900 */
[----:B--23--:R-:W4:Y:S02]  /*5750*/  LDG.E R27, desc[UR4][R24.64] ;  /* 0x00000004181b7981 */ /* 0x00cf24000c1e1900 */
        /* <DEDUP_REMOVED lines=8> */
[----:B------:R-:W2:Y:S04]  /*57e0*/  LDG.E R28, desc[UR4][R20.64+0xc] ;  /* 0x00000c04141c7981 */ /* 0x000ea8000c1e1900 */
[----:B------:R-:W2:Y:S01]  /*57f0*/  LDG.E R18, desc[UR4][R18.64] ;  /* 0x0000000412127981 */ /* 0x000ea2000c1e1900 */
[----:B------:R-:W-:-:S04]  /*5800*/  IADD3 R11, PT, PT, R11, 0x4, RZ ;  /* 0x000000040b0b7810 */ /* 0x000fc80007ffe0ff */
[----:B------:R-:W-:Y:S01]  /*5810*/  ISETP.NE.AND P0, PT, R11, R6, PT ;  /* 0x000000060b00720c */ /* 0x000fe20003f05270 */
[----:B--2---:R-:W-:-:S05]  /*5820*/  FFMA R33, R28, R18, R31 ;  /* 0x000000121c217223 */ /* 0x004fca000000001f */
[----:B------:R0:W-:Y:S07]  /*5830*/  STG.E desc[UR4][R16.64], R33 ;  /* 0x0000002110007986 */ /* 0x0001ee000c101904 */
[----:B------:R-:W-:Y:S05]  /*5840*/  @P0 BRA `(.L_x_101) ;  /* 0xfffffffc00900947 */ /* 0x000fea000383ffff */
[----:B0-----:R-:W-:-:S07]  /*5850*/  IMAD.MOV.U32 R23, RZ, RZ, R6 ;  /* 0x000000ffff177224 */ /* 0x001fce00078e0006 */
.L_x_96:
        /* <DEDUP_REMOVED lines=16> */
[----:B------:R-:W5:Y:S04]  /*5960*/  LDG.E R9, desc[UR4][R10.64+0x4] ;  /* 0x000004040a097981 */ /* 0x000f68000c1e1900 */
[----:B------:R-:W5:Y:S01]  /*5970*/  LDG.E R20, desc[UR4][R18.64] ;  /* 0x0000000412147981 */ /* 0x000f62000c1e1900 */
[----:B------:R-:W-:Y:S01]  /*5980*/  ISETP.NE.AND P0, PT, R2, 0x2, PT ;  /* 0x000000020200780c */ /* 0x000fe20003f05270 */
[----:B-----5:R-:W-:-:S05]  /*5990*/  FFMA R9, R9, R20, R22 ;  /* 0x0000001409097223 */ /* 0x020fca0000000016 */
[----:B------:R0:W-:Y:S07]  /*59a0*/  STG.E desc[UR4][R16.64], R9 ;  /* 0x0000000910007986 */ /* 0x0001ee000c101904 */
[----:B------:R-:W-:Y:S05]  /*59b0*/  @!P0 BRA `(.L_x_95) ;  /* 0x0000000000148947 */ /* 0x000fea0003800000 */
[----:B------:R-:W-:Y:S01]  /*59c0*/  IMAD.WIDE.U32 R18, R0, 0x4, R18 ;  /* 0x0000000400127825 */ /* 0x000fe200078e0012 */
[----:B------:R-:W0:Y:S05]  /*59d0*/  LDG.E R10, desc[UR4][R10.64+0x8] ;  /* 0x000008040a0a7981 */ /* 0x000e2a000c1e1900 */
[----:B------:R-:W0:Y:S02]  /*59e0*/  LDG.E R19, desc[UR4][R18.64] ;  /* 0x0000000412137981 */ /* 0x000e24000c1e1900 */
[----:B0-----:R-:W-:-:S05]  /*59f0*/  FFMA R9, R10, R19, R9 ;  /* 0x000000130a097223 */ /* 0x001fca0000000009 */
[----:B------:R0:W-:Y:S02]  /*5a00*/  STG.E desc[UR4][R16.64], R9 ;  /* 0x0000000910007986 */ /* 0x0001e4000c101904 */
.L_x_95:
[----:B------:R-:W-:-:S04]  /*5a10*/  IADD3 R8, PT, PT, R8, UR6, RZ ;  /* 0x0000000608087c10 */ /* 0x000fc8000fffe0ff */
[----:B------:R-:W-:-:S13]  /*5a20*/  ISETP.GE.AND P0, PT, R8, R4, PT ;  /* 0x000000040800720c */ /* 0x000fda0003f06270 */
[----:B------:R-:W-:Y:S05]  /*5a30*/  @!P0 BRA `(.L_x_102) ;  /* 0xffffffec00e08947 */ /* 0x000fea000383ffff */
[----:B------:R-:W-:Y:S05]  /*5a40*/  BSYNC.RECONVERGENT B0 ;  /* 0x0000000000007941 */ /* 0x000fea0003800200 */
.L_x_94:
[----:B------:R-:W-:Y:S01]  /*5a50*/  BAR.SYNC.DEFER_BLOCKING 0x0 ;  /* 0x0000000000007b1d */ /* 0x000fe20000010000 */
[----:B0-----:R-:W-:-:S07]  /*5a60*/  MOV R18, R7 ;  /* 0x0000000700127202 */ /* 0x001fce0000000f00 */
[----:B-1234-:R-:W0:Y:S01]  /*5a70*/  LDC.64 R16, c[0x0][0x3d0] ;  /* 0x0000f400ff107b82 */ /* 0x01ee220000000a00 */
[----:B------:R-:W-:Y:S01]  /*5a80*/  BSSY.RECONVERGENT B0, `(.L_x_103) ;  /* 0x0000009000007945 */ /* 0x000fe20003800200 */
.L_x_104:
[----:B-1----:R-:W-:-:S04]  /*5a90*/  IMAD.IADD R11, R3, 0x1, R18 ;  /* 0x00000001030b7824 */ /* 0x002fc800078e0212 */
[----:B------:R-:W-:-:S06]  /*5aa0*/  IMAD.WIDE R8, R11, 0x4, R12 ;  /* 0x000000040b087825 */ /* 0x000fcc00078e020c */
[----:B------:R-:W2:Y:S01]  /*5ab0*/  LDG.E R9, desc[UR4][R8.64] ;  /* 0x0000000408097981 */ /* 0x000ea2000c1e1900 */
[----:B0-----:R-:W-:Y:S01]  /*5ac0*/  IMAD.WIDE R10, R11, 0x4, R16 ;  /* 0x000000040b0a7825 */ /* 0x001fe200078e0210 */
[----:B------:R-:W-:-:S04]  /*5ad0*/  IADD3 R18, PT, PT, R18, UR6, RZ ;  /* 0x0000000612127c10 */ /* 0x000fc8000fffe0ff */
[----:B------:R-:W-:Y:S01]  /*5ae0*/  ISETP.GE.AND P0, PT, R18, R4, PT ;  /* 0x000000041200720c */ /* 0x000fe20003f06270 */
[----:B--2---:R1:W-:-:S12]  /*5af0*/  STG.E desc[UR4][R10.64], R9 ;  /* 0x000000090a007986 */ /* 0x0043d8000c101904 */
[----:B------:R-:W-:Y:S05]  /*5b00*/  @!P0 BRA `(.L_x_104) ;  /* 0xfffffffc00e08947 */ /* 0x000fea000383ffff */
[----:B------:R-:W-:Y:S05]  /*5b10*/  BSYNC.RECONVERGENT B0 ;  /* 0x0000000000007941 */ /* 0x000fea0003800200 */
.L_x_103:
[----:B------:R-:W-:Y:S01]  /*5b20*/  BAR.SYNC.DEFER_BLOCKING 0x0 ;  /* 0x0000000000007b1d */ /* 0x000fe20000010000 */
[----:B------:R-:W-:-:S05]  /*5b30*/  MOV R8, R7 ;  /* 0x0000000700087202 */ /* 0x000fca0000000f00 */
[----:B------:R-:W-:Y:S02]  /*5b40*/  BSSY.RECONVERGENT B0, `(.L_x_105) ;  /* 0x0000109000007945 */ /* 0x000fe40003800200 */
.L_x_113:
[----:B01234-:R-:W0:Y:S01]  /*5b50*/  LDC.64 R16, c[0x0][0x3c0] ;  /* 0x0000f000ff107b82 */ /* 0x01fe220000000a00 */
[----:B-1----:R-:W-:Y:S02]  /*5b60*/  IADD3 R9, PT, PT, R3, R8, RZ ;  /* 0x0000000803097210 */ /* 0x002fe40007ffe0ff */
[----:B------:R-:W-:-:S03]  /*5b70*/  ISETP.GE.AND P0, PT, R0, 0x1, PT ;  /* 0x000000010000780c */ /* 0x000fc60003f06270 */
[----:B0-----:R-:W-:-:S05]  /*5b80*/  IMAD.WIDE R16, R9, 0x4, R16 ;  /* 0x0000000409107825 */ /* 0x001fca00078e0210 */
[----:B------:R0:W-:Y:S05]  /*5b90*/  STG.E desc[UR4][R16.64], RZ ;  /* 0x000000ff10007986 */ /* 0x0001ea000c101904 */
[----:B------:R-:W-:Y:S05]  /*5ba0*/  @!P0 BRA `(.L_x_106) ;  /* 0x0000000c00fc8947 */ /* 0x000fea0003800000 */
[----:B------:R-:W-:Y:S01]  /*5bb0*/  IABS R13, R0 ;  /* 0x00000000000d7213 */ /* 0x000fe20000000000 */
[----:B------:R-:W-:Y:S01]  /*5bc0*/  HFMA2 R23, -RZ, RZ, 0, 0 ;  /* 0x00000000ff177431 */ /* 0x000fe200000001ff */
[----:B------:R-:W-:Y:S02]  /*5bd0*/  IABS R20, R8 ;  /* 0x0000000800147213 */ /* 0x000fe40000000000 */
[----:B------:R-:W1:Y:S01]  /*5be0*/  I2F.RP R12, R13 ;  /* 0x0000000d000c7306 */ /* 0x000e620000209400 */
[----:B------:R-:W-:Y:S02]  /*5bf0*/  IABS R21, R0 ;  /* 0x0000000000157213 */ /* 0x000fe40000000000 */
[----:B------:R-:W-:Y:S02]  /*5c00*/  ISETP.GE.AND P1, PT, R8, RZ, PT ;  /* 0x000000ff0800720c */ /* 0x000fe40003f26270 */
[----:B------:R-:W-:-:S03]  /*5c10*/  ISETP.NE.AND P2, PT, R0, RZ, PT ;  /* 0x000000ff0000720c */ /* 0x000fc60003f45270 */
[----:B-1----:R-:W1:Y:S02]  /*5c20*/  MUFU.RCP R12, R12 ;  /* 0x0000000c000c7308 */ /* 0x002e640000001000 */
[----:B-1----:R-:W-:Y:S01]  /*5c30*/  VIADD R10, R12, 0xffffffe ;  /* 0x0ffffffe0c0a7836 */ /* 0x002fe20000000000 */
[----:B------:R-:W-:Y:S02]  /*5c40*/  IADD3 R12, PT, PT, RZ, -R21, RZ ;  /* 0x80000015ff0c7210 */ /* 0x000fe40007ffe0ff */
[----:B------:R-:W-:-:S03]  /*5c50*/  MOV R21, RZ ;  /* 0x000000ff00157202 */ /* 0x000fc60000000f00 */
[----:B------:R1:W2:Y:S02]  /*5c60*/  F2I.FTZ.U32.TRUNC.NTZ R11, R10 ;  /* 0x0000000a000b7305 */ /* 0x0002a4000021f000 */
[----:B-1----:R-:W-:Y:S01]  /*5c70*/  HFMA2 R10, -RZ, RZ, 0, 0 ;  /* 0x00000000ff0a7431 */ /* 0x002fe200000001ff */
        /* <DEDUP_REMOVED lines=26> */
.L_x_110:
[----:B------:R-:W1:Y:S01]  /*5e20*/  LDC.64 R20, c[0x0][0x3b0] ;  /* 0x0000ec00ff147b82 */ /* 0x000e620000000a00 */
[----:B--2---:R-:W-:Y:S01]  /*5e30*/  IADD3 R29, PT, PT, -R10, R9, R11 ;  /* 0x000000090a1d7210 */ /* 0x004fe20007ffe10b */
[----:B------:R-:W-:-:S06]  /*5e40*/  IMAD R25, R0, R11, R13 ;  /* 0x0000000b00197224 */ /* 0x000fcc00078e020d */
[----:B------:R-:W2:Y:S01]  /*5e50*/  LDC.64 R18, c[0x0][0x380] ;  /* 0x0000e000ff127b82 */ /* 0x000ea20000000a00 */
[----:B-1----:R-:W-:-:S05]  /*5e60*/  IMAD.WIDE R28, R29, 0x4, R20 ;  /* 0x000000041d1c7825 */ /* 0x002fca00078e0214 */
        /* <DEDUP_REMOVED lines=16> */
[----:B------:R-:W1:Y:S04]  /*5f70*/  LDG.E R30, desc[UR4][R28.64+0xc] ;  /* 0x00000c041c1e7981 */ /* 0x000e68000c1e1900 */
[----:B------:R-:W1:Y:S01]  /*5f80*/  LDG.E R24, desc[UR4][R24.64] ;  /* 0x0000000418187981 */ /* 0x000e62000c1e1900 */
[----:B------:R-:W-:-:S04]  /*5f90*/  VIADD R22, R11, 0x4 ;  /* 0x000000040b167836 */ /* 0x000fc80000000000 */
[----:B------:R-:W-:Y:S01]  /*5fa0*/  IMAD R37, R0, R22, R13 ;  /* 0x0000001600257224 */ /* 0x000fe200078e020d */
[----:B------:R-:W-:-:S03]  /*5fb0*/  IADD3 R23, PT, PT, -R10, R9, R22 ;  /* 0x000000090a177210 */ /* 0x000fc60007ffe116 */
[----:B------:R-:W-:-:S04]  /*5fc0*/  IMAD.WIDE R26, R37, 0x4, R18 ;  /* 0x00000004251a7825 */ /* 0x000fc800078e0212 */
[----:B------:R-:W-:-:S04]  /*5fd0*/  IMAD.WIDE R22, R23, 0x4, R20 ;  /* 0x0000000417167825 */ /* 0x000fc800078e0214 */
[----:B-1----:R-:W-:-:S05]  /*5fe0*/  FFMA R31, R30, R24, R35 ;  /* 0x000000181e1f7223 */ /* 0x002fca0000000023 */
        /* <DEDUP_REMOVED lines=12> */
[----:B-1----:R-:W3:Y:S01]  /*60b0*/  LDG.E R31, desc[UR4][R24.64] ;  /* 0x00000004181f7981 */ /* 0x002ee2000c1e1900 */
        /* <DEDUP_REMOVED lines=13> */
[----:B-1----:R-:W3:Y:S01]  /*6190*/  LDG.E R31, desc[UR4][R24.64] ;  /* 0x00000004181f7981 */ /* 0x002ee2000c1e1900 */
        /* <DEDUP_REMOVED lines=23> */
[----:B------:R-:W2:Y:S02]  /*6310*/  LDG.E R23, desc[UR4][R18.64] ;  /* 0x0000000412177981 */ /* 0x000ea4000c1e1900 */
[----:B--2---:R-:W-:Y:S01]  /*6320*/  FFMA R27, R22, R23, R31 ;  /* 0x00000017161b7223 */ /* 0x004fe2000000001f */
[----:B------:R-:W-:-:S04]  /*6330*/  IMAD.WIDE.U32 R22, R0, 0x4, R18 ;  /* 0x0000000400167825 */ /* 0x000fc800078e0012 */
        /* <DEDUP_REMOVED lines=11> */
[----:B------:R-:W3:Y:S04]  /*63f0*/  LDG.E R26, desc[UR4][R20.64+0xc] ;  /* 0x00000c04141a7981 */ /* 0x000ee8000c1e1900 */
[----:B------:R-:W3:Y:S01]  /*6400*/  LDG.E R18, desc[UR4][R18.64] ;  /* 0x0000000412127981 */ /* 0x000ee2000c1e1900 */
[----:B------:R-:W-:-:S04]  /*6410*/  IADD3 R11, PT, PT, R11, 0x10, RZ ;  /* 0x000000100b0b7810 */ /* 0x000fc80007ffe0ff */
[----:B------:R-:W-:Y:S01]  /*6420*/  ISETP.GE.AND P1, PT, R11, R12, PT ;  /* 0x0000000c0b00720c */ /* 0x000fe20003f26270 */
[----:B---3--:R-:W-:-:S05]  /*6430*/  FFMA R23, R26, R18, R31 ;  /* 0x000000121a177223 */ /* 0x008fca000000001f */
[----:B------:R2:W-:Y:S07]  /*6440*/  STG.E desc[UR4][R16.64], R23 ;  /* 0x0000001710007986 */ /* 0x0005ee000c101904 */
[----:B------:R-:W-:Y:S05]  /*6450*/  @!P1 BRA `(.L_x_110) ;  /* 0xfffffff800709947 */ /* 0x000fea000383ffff */
[----:B------:R-:W-:-:S07]  /*6460*/  IMAD.MOV.U32 R21, RZ, RZ, R6 ;  /* 0x000000ffff157224 */ /* 0x000fce00078e0006 */
.L_x_109:
[----:B------:R-:W-:-:S04]  /*6470*/  IADD3 R12, PT, PT, R6, -R11, RZ ;  /* 0x8000000b060c7210 */ /* 0x000fc80007ffe0ff */
[----:B------:R-:W-:-:S13]  /*6480*/  ISETP.GT.AND P1, PT, R12, 0x4, PT ;  /* 0x000000040c00780c */ /* 0x000fda0003f24270 */
[----:B------:R-:W-:Y:S05]  /*6490*/  @!P1 BRA `(.L_x_111) ;  /* 0x0000000000d49947 */ /* 0x000fea0003800000 */
[----:B------:R-:W1:Y:S01]  /*64a0*/  LDC.64 R18, c[0x0][0x3b0] ;  /* 0x0000ec00ff127b82 */ /* 0x000e620000000a00 */
[----:B--2---:R-:W-:Y:S02]  /*64b0*/  IADD3 R27, PT, PT, R3, R10, RZ ;  /* 0x0000000a031b7210 */ /* 0x004fe40007ffe0ff */
[----:B------:R-:W-:-:S03]  /*64c0*/  IADD3 R21, PT, PT, -R10, R9, R11 ;  /* 0x000000090a157210 */ /* 0x000fc60007ffe10b */
[----:B------:R-:W-:Y:S02]  /*64d0*/  IMAD R25, R0, R11, R27 ;  /* 0x0000000b00197224 */ /* 0x000fe400078e021b */
        /* <DEDUP_REMOVED lines=21> */
[----:B-1----:R-:W-:Y:S01]  /*6630*/  IADD3 R31, PT, PT, -R10, R9, R22 ;  /* 0x000000090a1f7210 */ /* 0x002fe20007ffe116 */
        /* <DEDUP_REMOVED lines=15> */
[----:B------:R-:W2:Y:S04]  /*6730*/  LDG.E R22, desc[UR4][R18.64+0x8] ;  /* 0x0000080412167981 */ /* 0x000ea8000c1e1900 */
[----:B-1----:R-:W2:Y:S01]  /*6740*/  LDG.E R23, desc[UR4][R24.64] ;  /* 0x0000000418177981 */ /* 0x002ea2000c1e1900 */
[----:B------:R-:W-:-:S04]  /*6750*/  IMAD.WIDE.U32 R12, R0, 0x4, R24 ;  /* 0x00000004000c7825 */ /* 0x000fc800078e0018 */
[----:B--2---:R-:W-:-:S05]  /*6760*/  FFMA R31, R22, R23, R29 ;  /* 0x00000017161f7223 */ /* 0x004fca000000001d */
        /* <DEDUP_REMOVED lines=8> */
.L_x_111:
[----:B------:R-:W-:-:S13]  /*67f0*/  ISETP.NE.OR P0, PT, R11, R6, P0 ;  /* 0x000000060b00720c */ /* 0x000fda0000705670 */
[----:B------:R-:W-:Y:S05]  /*6800*/  @!P0 BRA `(.L_x_107) ;  /* 0x0000000000788947 */ /* 0x000fea0003800000 */
.L_x_108:
[----:B------:R-:W-:-:S07]  /*6810*/  IADD3 R22, PT, PT, R3, R10, RZ ;  /* 0x0000000a03167210 */ /* 0x000fce0007ffe0ff */
.L_x_112:
[----:B------:R-:W1:Y:S01]  /*6820*/  LDC.64 R12, c[0x0][0x3b0] ;  /* 0x0000ec00ff0c7b82 */ /* 0x000e620000000a00 */
[----:B------:R-:W-:Y:S01]  /*6830*/  IADD3 R25, PT, PT, -R10, R9, R11 ;  /* 0x000000090a197210 */ /* 0x000fe20007ffe10b */
[----:B------:R-:W-:-:S06]  /*6840*/  IMAD R21, R0, R11, R22 ;  /* 0x0000000b00157224 */ /* 0x000fcc00078e0216 */
[----:B----4-:R-:W4:Y:S01]  /*6850*/  LDC.64 R18, c[0x0][0x380] ;  /* 0x0000e000ff127b82 */ /* 0x010f220000000a00 */
[----:B-1----:R-:W-:-:S05]  /*6860*/  IMAD.WIDE R12, R25, 0x4, R12 ;  /* 0x00000004190c7825 */ /* 0x002fca00078e020c */
[----:B------:R-:W2:Y:S01]  /*6870*/  LDG.E R20, desc[UR4][R12.64] ;  /* 0x000000040c147981 */ /* 0x000ea2000c1e1900 */
[----:B----4-:R-:W-:-:S05]  /*6880*/  IMAD.WIDE R18, R21, 0x4, R18 ;  /* 0x0000000415127825 */ /* 0x010fca00078e0212 */
[----:B------:R-:W2:Y:S02]  /*6890*/  LDG.E R21, desc[UR4][R18.64] ;  /* 0x0000000412157981 */ /* 0x000ea4000c1e1900 */
[----:B--23--:R-:W-:Y:S01]  /*68a0*/  FFMA R23, R20, R21, R23 ;  /* 0x0000001514177223 */ /* 0x00cfe20000000017 */
        /* <DEDUP_REMOVED lines=12> */
[----:B------:R-:W1:Y:S04]  /*6970*/  LDG.E R26, desc[UR4][R12.64+0xc] ;  /* 0x00000c040c1a7981 */ /* 0x000e68000c1e1900 */
[----:B------:R-:W1:Y:S01]  /*6980*/  LDG.E R18, desc[UR4][R18.64] ;  /* 0x0000000412127981 */ /* 0x000e62000c1e1900 */
[----:B------:R-:W-:-:S04]  /*6990*/  IADD3 R11, PT, PT, R11, 0x4, RZ ;  /* 0x000000040b0b7810 */ /* 0x000fc80007ffe0ff */
[----:B------:R-:W-:Y:S01]  /*69a0*/  ISETP.NE.AND P0, PT, R11, R6, PT ;  /* 0x000000060b00720c */ /* 0x000fe20003f05270 */
[----:B-1----:R-:W-:-:S05]  /*69b0*/  FFMA R23, R26, R18, R29 ;  /* 0x000000121a177223 */ /* 0x002fca000000001d */
[----:B------:R4:W-:Y:S07]  /*69c0*/  STG.E desc[UR4][R16.64], R23 ;  /* 0x0000001710007986 */ /* 0x0009ee000c101904 */
[----:B------:R-:W-:Y:S05]  /*69d0*/  @P0 BRA `(.L_x_112) ;  /* 0xfffffffc00900947 */ /* 0x000fea000383ffff */
[----:B------:R-:W-:-:S07]  /*69e0*/  IMAD.MOV.U32 R21, RZ, RZ, R6 ;  /* 0x000000ffff157224 */ /* 0x000fce00078e0006 */
.L_x_107:
[----:B------:R-:W-:-:S13]  /*69f0*/  ISETP.NE.AND P0, PT, R2, RZ, PT ;  /* 0x000000ff0200720c */ /* 0x000fda0003f05270 */
[----:B------:R-:W-:Y:S05]  /*6a00*/  @!P0 BRA `(.L_x_106) ;  /* 0x0000000000648947 */ /* 0x000fea0003800000 */
[----:B------:R-:W1:Y:S01]  /*6a10*/  LDC.64 R18, c[0x0][0x3b0] ;  /* 0x0000ec00ff127b82 */ /* 0x000e620000000a00 */
[----:B------:R-:W-:Y:S02]  /*6a20*/  IADD3 R20, PT, PT, R3, R10, RZ ;  /* 0x0000000a03147210 */ /* 0x000fe40007ffe0ff */
[----:B------:R-:W-:-:S03]  /*6a30*/  IADD3 R11, PT, PT, -R10, R9, R21 ;  /* 0x000000090a0b7210 */ /* 0x000fc60007ffe115 */
[----:B------:R-:W-:Y:S02]  /*6a40*/  IMAD R9, R0, R21, R20 ;  /* 0x0000001500097224 */ /* 0x000fe400078e0214 */
[----:B------:R-:W5:Y:S01]  /*6a50*/  LDC.64 R12, c[0x0][0x380] ;  /* 0x0000e000ff0c7b82 */ /* 0x000f620000000a00 */
[----:B-1----:R-:W-:-:S05]  /*6a60*/  IMAD.WIDE R10, R11, 0x4, R18 ;  /* 0x000000040b0a7825 */ /* 0x002fca00078e0212 */
[----:B------:R-:W2:Y:S01]  /*6a70*/  LDG.E R18, desc[UR4][R10.64] ;  /* 0x000000040a127981 */ /* 0x000ea2000c1e1900 */
[----:B-----5:R-:W-:-:S05]  /*6a80*/  IMAD.WIDE R12, R9, 0x4, R12 ;  /* 0x00000004090c7825 */ /* 0x020fca00078e020c */
[----:B------:R-:W2:Y:S01]  /*6a90*/  LDG.E R9, desc[UR4][R12.64] ;  /* 0x000000040c097981 */ /* 0x000ea2000c1e1900 */
[----:B------:R-:W-:Y:S01]  /*6aa0*/  ISETP.NE.AND P0, PT, R2, 0x1, PT ;  /* 0x000000010200780c */ /* 0x000fe20003f05270 */
[----:B--2---:R-:W-:-:S05]  /*6ab0*/  FFMA R20, R18, R9, R23 ;  /* 0x0000000912147223 */ /* 0x004fca0000000017 */
[----:B------:R1:W-:Y:S07]  /*6ac0*/  STG.E desc[UR4][R16.64], R20 ;  /* 0x0000001410007986 */ /* 0x0003ee000c101904 */
[----:B------:R-:W-:Y:S05]  /*6ad0*/  @!P0 BRA `(.L_x_106) ;  /* 0x0000000000308947 */ /* 0x000fea0003800000 */
[----:B------:R-:W-:Y:S01]  /*6ae0*/  IMAD.WIDE.U32 R12, R0, 0x4, R12 ;  /* 0x00000004000c7825 */ /* 0x000fe200078e000c */
[----:B------:R-:W2:Y:S04]  /*6af0*/  LDG.E R9, desc[UR4][R10.64+0x4] ;  /* 0x000004040a097981 */ /* 0x000ea8000c1e1900 */
[----:B------:R-:W2:Y:S01]  /*6b00*/  LDG.E R18, desc[UR4][R12.64] ;  /* 0x000000040c127981 */ /* 0x000ea2000c1e1900 */
[----:B------:R-:W-:Y:S01]  /*6b10*/  ISETP.NE.AND P0, PT, R2, 0x2, PT ;  /* 0x000000020200780c */ /* 0x000fe20003f05270 */
[----:B--2---:R-:W-:-:S05]  /*6b20*/  FFMA R9, R9, R18, R20 ;  /* 0x0000001209097223 */ /* 0x004fca0000000014 */
[----:B------:R2:W-:Y:S07]  /*6b30*/  STG.E desc[UR4][R16.64], R9 ;  /* 0x0000000910007986 */ /* 0x0005ee000c101904 */
[----:B------:R-:W-:Y:S05]  /*6b40*/  @!P0 BRA `(.L_x_106) ;  /* 0x0000000000148947 */ /* 0x000fea0003800000 */
[----:B------:R-:W-:Y:S01]  /*6b50*/  IMAD.WIDE.U32 R12, R0, 0x4, R12 ;  /* 0x00000004000c7825 */ /* 0x000fe200078e000c */
[----:B------:R-:W2:Y:S05]  /*6b60*/  LDG.E R10, desc[UR4][R10.64+0x8] ;  /* 0x000008040a0a7981 */ /* 0x000eaa000c1e1900 */
[----:B------:R-:W2:Y:S02]  /*6b70*/  LDG.E R13, desc[UR4][R12.64] ;  /* 0x000000040c0d7981 */ /* 0x000ea4000c1e1900 */
[----:B--2---:R-:W-:-:S05]  /*6b80*/  FFMA R9, R10, R13, R9 ;  /* 0x0000000d0a097223 */ /* 0x004fca0000000009 */
[----:B------:R2:W-:Y:S02]  /*6b90*/  STG.E desc[UR4][R16.64], R9 ;  /* 0x0000000910007986 */ /* 0x0005e4000c101904 */
.L_x_106:
[----:B------:R-:W-:-:S04]  /*6ba0*/  IADD3 R8, PT, PT, R8, UR6, RZ ;  /* 0x0000000608087c10 */ /* 0x000fc8000fffe0ff */
[----:B------:R-:W-:-:S13]  /*6bb0*/  ISETP.GE.AND P0, PT, R8, R4, PT ;  /* 0x000000040800720c */ /* 0x000fda0003f06270 */
[----:B------:R-:W-:Y:S05]  /*6bc0*/  @!P0 BRA `(.L_x_113) ;  /* 0xffffffec00e08947 */ /* 0x000fea000383ffff */
[----:B------:R-:W-:Y:S05]  /*6bd0*/  BSYNC.RECONVERGENT B0 ;  /* 0x0000000000007941 */ /* 0x000fea0003800200 */
.L_x_105:
[----:B--2---:R-:W2:Y:S01]  /*6be0*/  S2R R9, SR_CTAID.X ;  /* 0x0000000000097919 */ /* 0x004ea20000002500 */
[----:B------:R-:W2:Y:S01]  /*6bf0*/  LDC.64 R12, c[0x0][0x3c8] ;  /* 0x0000f200ff0c7b82 */ /* 0x000ea20000000a00 */
[----:B------:R-:W-:Y:S01]  /*6c00*/  ISETP.NE.AND P0, PT, R7, RZ, PT ;  /* 0x000000ff0700720c */ /* 0x000fe20003f05270 */
[----:B------:R-:W-:Y:S01]  /*6c10*/  BSSY.RECONVERGENT B0, `(.L_x_114) ;  /* 0x0000044000007945 */ /* 0x000fe20003800200 */
[----:B------:R-:W-:-:S05]  /*6c20*/  IMAD.MOV.U32 R11, RZ, RZ, R7 ;  /* 0x000000ffff0b7224 */ /* 0x000fca00078e0007 */
[----:B------:R-:W2:Y:S08]  /*6c30*/  LDC.64 R18, c[0x0][0x3c0] ;  /* 0x0000f000ff127b82 */ /* 0x000eb00000000a00 */
[----:B01-34-:R-:W0:Y:S01]  /*6c40*/  LDC.64 R16, c[0x0][0x3b8] ;  /* 0x0000ee00ff107b82 */ /* 0x01be220000000a00 */
[----:B--2---:R-:W-:Y:S01]  /*6c50*/  IMAD.WIDE.U32 R12, R9, 0x4, R12 ;  /* 0x00000004090c7825 */ /* 0x004fe200078e000c */
[----:B------:R-:W-:-:S05]  /*6c60*/  @!P0 MOV R9, 0x1 ;  /* 0x0000000100098802 */ /* 0x000fca0000000f00 */
[----:B------:R1:W-:Y:S01]  /*6c70*/  @!P0 STG.E desc[UR4][R12.64], R9 ;  /* 0x000000090c008986 */ /* 0x0003e2000c101904 */
[----:B------:R-:W-:Y:S06]  /*6c80*/  BAR.SYNC.DEFER_BLOCKING 0x0 ;  /* 0x0000000000007b1d */ /* 0x000fec0000010000 */
.L_x_119:
[-C--:B------:R-:W-:Y:S01]  /*6c90*/  IABS R10, R0.reuse ;  /* 0x00000000000a7213 */ /* 0x080fe20000000000 */
[----:B------:R-:W-:Y:S01]  /*6ca0*/  BSSY.RECONVERGENT B1, `(.L_x_115) ;  /* 0x0000037000017945 */ /* 0x000fe20003800200 */
[----:B------:R-:W-:Y:S02]  /*6cb0*/  IABS R21, R11 ;  /* 0x0000000b00157213 */ /* 0x000fe40000000000 */
[----:B------:R-:W2:Y:S01]  /*6cc0*/  I2F.RP R20, R10 ;  /* 0x0000000a00147306 */ /* 0x000ea20000209400 */
[----:B------:R-:W-:-:S07]  /*6cd0*/  IABS R24, R0 ;  /* 0x0000000000187213 */ /* 0x000fce0000000000 */
[----:B--2---:R-:W2:Y:S02]  /*6ce0*/  MUFU.RCP R20, R20 ;  /* 0x0000001400147308 */ /* 0x004ea40000001000 */
[----:B--2---:R-:W-:-:S06]  /*6cf0*/  IADD3 R8, PT, PT, R20, 0xffffffe, RZ ;  /* 0x0ffffffe14087810 */ /* 0x004fcc0007ffe0ff */
[----:B-1----:R1:W2:Y:S02]  /*6d00*/  F2I.FTZ.U32.TRUNC.NTZ R9, R8 ;  /* 0x0000000800097305 */ /* 0x0022a4000021f000 */
[----:B-1----:R-:W-:Y:S01]  /*6d10*/  HFMA2 R8, -RZ, RZ, 0, 0 ;  /* 0x00000000ff087431 */ /* 0x002fe200000001ff */
[----:B--2---:R-:W-:-:S05]  /*6d20*/  IADD3 R23, PT, PT, RZ, -R9, RZ ;  /* 0x80000009ff177210 */ /* 0x004fca0007ffe0ff */
[----:B------:R-:W-:-:S04]  /*6d30*/  IMAD R23, R23, R10, RZ ;  /* 0x0000000a17177224 */ /* 0x000fc800078e02ff */
[----:B------:R-:W-:-:S04]  /*6d40*/  IMAD.HI.U32 R22, R9, R23, R8 ;  /* 0x0000001709167227 */ /* 0x000fc800078e0008 */
[----:B------:R-:W-:Y:S02]  /*6d50*/  IMAD.MOV R9, RZ, RZ, -R24 ;  /* 0x000000ffff097224 */ /* 0x000fe400078e0a18 */
[----:B------:R-:W-:-:S04]  /*6d60*/  IMAD.HI.U32 R8, R22, R21, RZ ;  /* 0x0000001516087227 */ /* 0x000fc800078e00ff */
[----:B------:R-:W-:-:S05]  /*6d70*/  IMAD R9, R8, R9, R21 ;  /* 0x0000000908097224 */ /* 0x000fca00078e0215 */
[----:B------:R-:W-:-:S13]  /*6d80*/  ISETP.GT.U32.AND P1, PT, R10, R9, PT ;  /* 0x000000090a00720c */ /* 0x000fda0003f24070 */
[-C--:B------:R-:W-:Y:S02]  /*6d90*/  @!P1 IADD3 R9, PT, PT, R9, -R10.reuse, RZ ;  /* 0x8000000a09099210 */ /* 0x080fe40007ffe0ff */
[----:B------:R-:W-:Y:S02]  /*6da0*/  @!P1 IADD3 R8, PT, PT, R8, 0x1, RZ ;  /* 0x0000000108089810 */ /* 0x000fe40007ffe0ff */
[----:B------:R-:W-:Y:S02]  /*6db0*/  ISETP.GE.U32.AND P0, PT, R9, R10, PT ;  /* 0x0000000a0900720c */ /* 0x000fe40003f06070 */
[----:B------:R-:W-:Y:S02]  /*6dc0*/  LOP3.LUT R9, R11, R0, RZ, 0x3c, !PT ;  /* 0x000000000b097212 */ /* 0x000fe400078e3cff */
[----:B------:R-:W-:Y:S02]  /*6dd0*/  ISETP.NE.AND P1, PT, R0, RZ, PT ;  /* 0x000000ff0000720c */ /* 0x000fe40003f25270 */
[----:B------:R-:W-:-:S07]  /*6de0*/  ISETP.GE.AND P2, PT, R9, RZ, PT ;  /* 0x000000ff0900720c */ /* 0x000fce0003f46270 */
[----:B------:R-:W-:-:S06]  /*6df0*/  @P0 IADD3 R8, PT, PT, R8, 0x1, RZ ;  /* 0x0000000108080810 */ /* 0x000fcc0007ffe0ff */
[----:B------:R-:W-:Y:S01]  /*6e00*/  @!P2 IMAD.MOV R8, RZ, RZ, -R8 ;  /* 0x000000ffff08a224 */ /* 0x000fe200078e0a08 */
[----:B------:R-:W-:-:S04]  /*6e10*/  @!P1 LOP3.LUT R8, RZ, R0, RZ, 0x33, !PT ;  /* 0x00000000ff089212 */ /* 0x000fc800078e33ff */
[----:B------:R-:W-:-:S05]  /*6e20*/  IADD3 R9, PT, PT, -R8, RZ, RZ ;  /* 0x000000ff08097210 */ /* 0x000fca0007ffe1ff */
[----:B------:R-:W-:-:S05]  /*6e30*/  IMAD R9, R0, R9, R11 ;  /* 0x0000000900097224 */ /* 0x000fca00078e020b */
[----:B------:R-:W-:-:S13]  /*6e40*/  ISETP.NE.AND P0, PT, R8, R9, PT ;  /* 0x000000090800720c */ /* 0x000fda0003f05270 */
[----:B------:R-:W-:Y:S05]  /*6e50*/  @P0 BRA `(.L_x_116) ;  /* 0x00000000006c0947 */ /* 0x000fea0003800000 */
[----:B------:R-:W-:-:S05]  /*6e60*/  IADD3 R9, PT, PT, R3, R11, RZ ;  /* 0x0000000b03097210 */ /* 0x000fca0007ffe0ff */
[----:B------:R-:W-:-:S06]  /*6e70*/  IMAD.WIDE R20, R9, 0x4, R18 ;  /* 0x0000000409147825 */ /* 0x000fcc00078e0212 */
[----:B------:R-:W2:Y:S01]  /*6e80*/  LDG.E R20, desc[UR4][R20.64] ;  /* 0x0000000414147981 */ /* 0x000ea2000c1e1900 */
[----:B0-----:R-:W-:-:S06]  /*6e90*/  IMAD.WIDE R8, R9, 0x4, R16 ;  /* 0x0000000409087825 */ /* 0x001fcc00078e0210 */
[----:B------:R-:W3:Y:S01]  /*6ea0*/  LDG.E R9, desc[UR4][R8.64] ;  /* 0x0000000408097981 */ /* 0x000ee2000c1e1900 */
[----:B------:R-:W-:Y:S01]  /*6eb0*/  BSSY.RECONVERGENT B2, `(.L_x_117) ;  /* 0x000000d000027945 */ /* 0x000fe20003800200 */
[----:B--2---:R-:W0:Y:S08]  /*6ec0*/  MUFU.RCP R10, R20 ;  /* 0x00000014000a7308 */ /* 0x004e300000001000 */
[----:B---3--:R-:W1:Y:S01]  /*6ed0*/  FCHK P0, R9, R20 ;  /* 0x0000001409007302 */ /* 0x008e620000000000 */
[----:B0-----:R-:W-:-:S04]  /*6ee0*/  FFMA R23, -R20, R10, 1 ;  /* 0x3f80000014177423 */ /* 0x001fc8000000010a */
[----:B------:R-:W-:-:S04]  /*6ef0*/  FFMA R10, R10, R23, R10 ;  /* 0x000000170a0a7223 */ /* 0x000fc8000000000a */
[----:B------:R-:W-:-:S04]  /*6f00*/  FFMA R23, R9, R10, RZ ;  /* 0x0000000a09177223 */ /* 0x000fc800000000ff */
[----:B------:R-:W-:-:S04]  /*6f10*/  FFMA R22, -R20, R23, R9 ;  /* 0x0000001714167223 */ /* 0x000fc80000000109 */
[----:B------:R-:W-:Y:S01]  /*6f20*/  FFMA R10, R10, R22, R23 ;  /* 0x000000160a0a7223 */ /* 0x000fe20000000017 */
[----:B-1----:R-:W-:Y:S06]  /*6f30*/  @!P0 BRA `(.L_x_118) ;  /* 0x0000000000108947 */ /* 0x002fec0003800000 */
[----:B------:R-:W-:Y:S02]  /*6f40*/  MOV R10, R20 ;  /* 0x00000014000a7202 */ /* 0x000fe40000000f00 */
[----:B------:R-:W-:-:S07]  /*6f50*/  MOV R20, 0x6f70 ;  /* 0x00006f7000147802 */ /* 0x000fce0000000f00 */
[----:B------:R-:W-:Y:S05]  /*6f60*/  CALL.REL.NOINC `($__internal_1_$__cuda_sm3x_div_rn_noftz_f32_slowpath) ;  /* 0x0000001800647944 */ /* 0x000fea0003c00000 */
[----:B------:R-:W-:-:S07]  /*6f70*/  IMAD.MOV.U32 R10, RZ, RZ, R9 ;  /* 0x000000ffff0a7224 */ /* 0x000fce00078e0009 */
.L_x_118:
[----:B------:R-:W-:Y:S05]  /*6f80*/  BSYNC.RECONVERGENT B2 ;  /* 0x0000000000027941 */ /* 0x000fea0003800200 */
.L_x_117:
[----:B------:R-:W0:Y:S01]  /*6f90*/  F2F.F64.F32 R8, R10 ;  /* 0x0000000a00087310 */ /* 0x000e220000201800 */
[----:B------:R-:W-:Y:S01]  /*6fa0*/  UMOV UR8, 0xe7210be9 ;  /* 0xe7210be900087882 */ /* 0x000fe20000000000 */
[----:B------:R-:W-:Y:S02]  /*6fb0*/  UMOV UR9, 0x3feffffd ;  /* 0x3feffffd00097882 */ /* 0x000fe40000000000 */
[----:B0-----:R-:W-:Y:S01]  /*6fc0*/  DSETP.GEU.AND P0, PT, R8, UR8, PT ;  /* 0x0000000808007e2a */ /* 0x001fe2000bf0e000 */
[----:B------:R-:W-:Y:S01]  /*6fd0*/  UMOV UR8, 0xc6f7a0b ;  /* 0x0c6f7a0b00087882 */ /* 0x000fe20000000000 */
[----:B------:R-:W-:-:S04]  /*6fe0*/  UMOV UR9, 0x3ff00001 ;  /* 0x3ff0000100097882 */ /* 0x000fc80000000000 */
[----:B------:R-:W-:-:S14]  /*6ff0*/  DSETP.LEU.AND P0, PT, R8, UR8, P0 ;  /* 0x0000000808007e2a */ /* 0x000fdc000870b000 */
[----:B------:R1:W-:Y:S02]  /*7000*/  @!P0 STG.E desc[UR4][R12.64], RZ ;  /* 0x000000ff0c008986 */ /* 0x0003e4000c101904 */
.L_x_116:
[----:B------:R-:W-:Y:S05]  /*7010*/  BSYNC.RECONVERGENT B1 ;  /* 0x0000000000017941 */ /* 0x000fea0003800200 */
.L_x_115:
[----:B------:R-:W-:-:S04]  /*7020*/  IADD3 R11, PT, PT, R11, UR6, RZ ;  /* 0x000000060b0b7c10 */ /* 0x000fc8000fffe0ff */
[----:B------:R-:W-:-:S13]  /*7030*/  ISETP.GE.AND P0, PT, R11, R4, PT ;  /* 0x000000040b00720c */ /* 0x000fda0003f06270 */
[----:B------:R-:W-:Y:S05]  /*7040*/  @!P0 BRA `(.L_x_119) ;  /* 0xfffffffc00108947 */ /* 0x000fea000383ffff */
[----:B------:R-:W-:Y:S05]  /*7050*/  BSYNC.RECONVERGENT B0 ;  /* 0x0000000000007941 */ /* 0x000fea0003800200 */
.L_x_114:
[----:B------:R-:W-:Y:S06]  /*7060*/  BAR.SYNC.DEFER_BLOCKING 0x0 ;  /* 0x0000000000007b1d */ /* 0x000fec0000010000 */
[----:B------:R-:W2:Y:S02]  /*7070*/  LDG.E R8, desc[UR4][R12.64] ;  /* 0x000000040c087981 */ /* 0x000ea4000c1e1900 */
[----:B--2---:R-:W-:-:S13]  /*7080*/  ISETP.NE.AND P0, PT, R8, RZ, PT ;  /* 0x000000ff0800720c */ /* 0x004fda0003f05270 */
[----:B------:R-:W-:Y:S05]  /*7090*/  @P0 BRA `(.L_x_120) ;  /* 0x00000000005c0947 */ /* 0x000fea0003800000 */
[----:B------:R-:W2:Y:S01]  /*70a0*/  LDC.64 R8, c[0x0][0x3a0] ;  /* 0x0000e800ff087b82 */ /* 0x000ea20000000a00 */
[----:B------:R-:W-:Y:S01]  /*70b0*/  BSSY.RECONVERGENT B0, `(.L_x_120) ;  /* 0x0000015000007945 */ /* 0x000fe20003800200 */
[----:B------:R-:W-:-:S06]  /*70c0*/  MOV R30, R7 ;  /* 0x00000007001e7202 */ /* 0x000fcc0000000f00 */
[----:B------:R-:W3:Y:S08]  /*70d0*/  LDC.64 R10, c[0x0][0x380] ;  /* 0x0000e000ff0a7b82 */ /* 0x000ef00000000a00 */
[----:B0-----:R-:W0:Y:S08]  /*70e0*/  LDC.64 R16, c[0x0][0x388] ;  /* 0x0000e200ff107b82 */ /* 0x001e300000000a00 */
[----:B------:R-:W4:Y:S02]  /*70f0*/  LDC.64 R18, c[0x0][0x3c0] ;  /* 0x0000f000ff127b82 */ /* 0x000f240000000a00 */
.L_x_121:
[----:B------:R-:W-:Y:S01]  /*7100*/  IADD3 R31, PT, PT, R3, R30, RZ ;  /* 0x0000001e031f7210 */ /* 0x000fe20007ffe0ff */
[----:B0-----:R-:W5:Y:S04]  /*7110*/  LDC.64 R28, c[0x0][0x3b8] ;  /* 0x0000ee00ff1c7b82 */ /* 0x001f680000000a00 */
[----:B----4-:R-:W-:-:S05]  /*7120*/  IMAD.WIDE R20, R31, 0x4, R18 ;  /* 0x000000041f147825 */ /* 0x010fca00078e0212 */
[----:B------:R-:W4:Y:S01]  /*7130*/  LDG.E R33, desc[UR4][R20.64] ;  /* 0x0000000414217981 */ /* 0x000f22000c1e1900 */
[----:B---3--:R-:W-:-:S04]  /*7140*/  IMAD.WIDE R22, R31, 0x4, R10 ;  /* 0x000000041f167825 */ /* 0x008fc800078e020a */
[C---:B0-----:R-:W-:Y:S01]  /*7150*/  IMAD.WIDE R24, R31.reuse, 0x4, R16 ;  /* 0x000000041f187825 */ /* 0x041fe200078e0210 */
[----:B----4-:R0:W-:Y:S04]  /*7160*/  STG.E desc[UR4][R22.64], R33 ;  /* 0x0000002116007986 */ /* 0x0101e8000c101904 */
[----:B------:R0:W-:Y:S04]  /*7170*/  STG.E desc[UR4][R24.64], R33 ;  /* 0x0000002118007986 */ /* 0x0001e8000c101904 */
[----:B------:R-:W3:Y:S01]  /*7180*/  LDG.E R35, desc[UR4][R20.64] ;  /* 0x0000000414237981 */ /* 0x000ee2000c1e1900 */
[----:B--2---:R-:W-:-:S04]  /*7190*/  IMAD.WIDE R26, R31, 0x4, R8 ;  /* 0x000000041f1a7825 */ /* 0x004fc800078e0208 */
[----:B-----5:R-:W-:-:S04]  /*71a0*/  IMAD.WIDE R28, R31, 0x4, R28 ;  /* 0x000000041f1c7825 */ /* 0x020fc800078e021c */
[----:B------:R-:W-:-:S05]  /*71b0*/  VIADD R30, R30, UR6 ;  /* 0x000000061e1e7c36 */ /* 0x000fca0008000000 */
[----:B------:R-:W-:Y:S01]  /*71c0*/  ISETP.GE.AND P0, PT, R30, R4, PT ;  /* 0x000000041e00720c */ /* 0x000fe20003f06270 */
[----:B---3--:R0:W-:Y:S04]  /*71d0*/  STG.E desc[UR4][R26.64], R35 ;  /* 0x000000231a007986 */ /* 0x0081e8000c101904 */
[----:B------:R0:W-:Y:S08]  /*71e0*/  STG.E desc[UR4][R28.64], R35 ;  /* 0x000000231c007986 */ /* 0x0001f0000c101904 */
[----:B------:R-:W-:Y:S05]  /*71f0*/  @!P0 BRA `(.L_x_121) ;  /* 0xfffffffc00c08947 */ /* 0x000fea000383ffff */
[----:B------:R-:W-:Y:S05]  /*7200*/  BSYNC.RECONVERGENT B0 ;  /* 0x0000000000007941 */ /* 0x000fea0003800200 */
.L_x_120:
[----:B------:R-:W-:Y:S06]  /*7210*/  BAR.SYNC.DEFER_BLOCKING 0x0 ;  /* 0x0000000000007b1d */ /* 0x000fec0000010000 */
[----:B-1----:R-:W2:Y:S02]  /*7220*/  LDG.E R12, desc[UR4][R12.64] ;  /* 0x000000040c0c7981 */ /* 0x002ea4000c1e1900 */
[----:B--2---:R-:W-:-:S13]  /*7230*/  ISETP.NE.AND P0, PT, R12, RZ, PT ;  /* 0x000000ff0c00720c */ /* 0x004fda0003f05270 */
[----:B------:R-:W-:Y:S05]  /*7240*/  @!P0 BRA `(.L_x_122) ;  /* 0xffffff9000c08947 */ /* 0x000fea000383ffff */
[C---:B------:R-:W-:Y:S01]  /*7250*/  ISETP.GE.U32.AND P0, PT, R7.reuse, R0, PT ;  /* 0x000000000700720c */ /* 0x040fe20003f06070 */
[----:B------:R-:W-:Y:S01]  /*7260*/  BSSY.RECONVERGENT B0, `(.L_x_123) ;  /* 0x000000c000007945 */ /* 0x000fe20003800200 */
[----:B------:R-:W-:-:S11]  /*7270*/  ISETP.NE.AND P1, PT, R7, RZ, PT ;  /* 0x000000ff0700720c */ /* 0x000fd60003f25270 */
[----:B------:R-:W-:Y:S05]  /*7280*/  @P0 BRA `(.L_x_124) ;  /* 0x0000000000240947 */ /* 0x000fea0003800000 */
[----:B------:R-:W1:Y:S01]  /*7290*/  LDC.64 R8, c[0x0][0x3c0] ;  /* 0x0000f000ff087b82 */ /* 0x000e620000000a00 */
[----:B------:R-:W-:-:S05]  /*72a0*/  IMAD R4, R0, R7, R7 ;  /* 0x0000000700047224 */ /* 0x000fca00078e0207 */
[----:B------:R-:W-:-:S05]  /*72b0*/  IADD3 R11, PT, PT, R3, R4, RZ ;  /* 0x00000004030b7210 */ /* 0x000fca0007ffe0ff */
[----:B-1----:R-:W-:Y:S02]  /*72c0*/  IMAD.WIDE.U32 R8, R11, 0x4, R8 ;  /* 0x000000040b087825 */ /* 0x002fe400078e0008 */
[----:B------:R-:W1:Y:S04]  /*72d0*/  LDC.64 R10, c[0x0][0x390] ;  /* 0x0000e400ff0a7b82 */ /* 0x000e680000000a00 */
[----:B------:R-:W2:Y:S01]  /*72e0*/  LDG.E R9, desc[UR4][R8.64] ;  /* 0x0000000408097981 */ /* 0x000ea2000c1e1900 */
[----:B------:R-:W-:-:S05]  /*72f0*/  IADD3 R7, PT, PT, R5, R7, RZ ;  /* 0x0000000705077210 */ /* 0x000fca0007ffe0ff */
[----:B-1----:R-:W-:-:S05]  /*7300*/  IMAD.WIDE.U32 R6, R7, 0x4, R10 ;  /* 0x0000000407067825 */ /* 0x002fca00078e000a */
[----:B--2---:R1:W-:Y:S02]  /*7310*/  STG.E desc[UR4][R6.64], R9 ;  /* 0x0000000906007986 */ /* 0x0043e4000c101904 */
.L_x_124:
[----:B------:R-:W-:Y:S05]  /*7320*/  BSYNC.RECONVERGENT B0 ;  /* 0x0000000000007941 */ /* 0x000fea0003800200 */
.L_x_123:
[----:B------:R-:W-:Y:S06]  /*7330*/  BAR.SYNC.DEFER_BLOCKING 0x0 ;  /* 0x0000000000007b1d */ /* 0x000fec0000010000 */
[----:B------:R-:W-:Y:S05]  /*7340*/  @P1 EXIT ;  /* 0x000000000000194d */ /* 0x000fea0003800000 */
[----:B------:R-:W-:-:S13]  /*7350*/  ISETP.GE.AND P0, PT, R0, 0x2, PT ;  /* 0x000000020000780c */ /* 0x000fda0003f06270 */
[----:B------:R-:W-:Y:S05]  /*7360*/  @!P0 EXIT ;  /* 0x000000000000894d */ /* 0x000fea0003800000 */
[C---:B------:R-:W-:Y:S01]  /*7370*/  IADD3 R4, PT, PT, R0.reuse, -0x1, RZ ;  /* 0xffffffff00047810 */ /* 0x040fe20007ffe0ff */
[C---:B-1----:R-:W-:Y:S01]  /*7380*/  IMAD.IADD R7, R0.reuse, 0x1, R5 ;  /* 0x0000000100077824 */ /* 0x042fe200078e0205 */
[----:B------:R-:W-:Y:S02]  /*7390*/  LOP3.LUT R6, R0, 0x7ffffffc, RZ, 0xc0, !PT ;  /* 0x7ffffffc00067812 */ /* 0x000fe400078ec0ff */
[----:B------:R-:W-:Y:S02]  /*73a0*/  MOV R11, R5 ;  /* 0x00000005000b7202 */ /* 0x000fe40000000f00 */
[----:B------:R-:W-:Y:S02]  /*73b0*/  IADD3 R8, PT, PT, R5, R4, RZ ;  /* 0x0000000405087210 */ /* 0x000fe40007ffe0ff */
[----:B------:R-:W-:-:S07]  /*73c0*/  IADD3 R9, PT, PT, -R6, RZ, RZ ;  /* 0x000000ff06097210 */ /* 0x000fce0007ffe1ff */
.L_x_133:
[----:B------:R-:W-:-:S05]  /*73d0*/  VIADD R10, R11, 0x1 ;  /* 0x000000010b0a7836 */ /* 0x000fca0000000000 */
[----:B------:R-:W-:-:S13]  /*73e0*/  ISETP.GE.AND P0, PT, R10, R7, PT ;  /* 0x000000070a00720c */ /* 0x000fda0003f06270 */
[----:B012-4-:R-:W-:Y:S05]  /*73f0*/  @P0 BRA `(.L_x_125) ;  /* 0x0000001000d40947 */ /* 0x017fea0003800000 */
[-C--:B0-----:R-:W-:Y:S02]  /*7400*/  IABS R17, R0.reuse ;  /* 0x0000000000117213 */ /* 0x081fe40000000000 */
[----:B------:R-:W-:Y:S02]  /*7410*/  IADD3 R16, PT, PT, -R5, R11, RZ ;  /* 0x0000000b05107210 */ /* 0x000fe40007ffe1ff */
[----:B------:R-:W0:Y:S01]  /*7420*/  I2F.RP R14, R17 ;  /* 0x00000011000e7306 */ /* 0x000e220000209400 */
[----:B------:R-:W-:Y:S02]  /*7430*/  IABS R19, R0 ;  /* 0x0000000000137213 */ /* 0x000fe40000000000 */
[----:B------:R-:W-:Y:S02]  /*7440*/  ISETP.GE.AND P1, PT, R16, RZ, PT ;  /* 0x000000ff1000720c */ /* 0x000fe40003f26270 */
[----:B------:R-:W-:Y:S01]  /*7450*/  ISETP.NE.AND P2, PT, R0, RZ, PT ;  /* 0x000000ff0000720c */ /* 0x000fe20003f45270 */
[----:B------:R-:W-:-:S02]  /*7460*/  IMAD.MOV R19, RZ, RZ, -R19 ;  /* 0x000000ffff137224 */ /* 0x000fc400078e0a13 */
[----:B0-----:R-:W0:Y:S02]  /*7470*/  MUFU.RCP R14, R14 ;  /* 0x0000000e000e7308 */ /* 0x001e240000001000 */
[----:B0-----:R-:W-:-:S06]  /*7480*/  IADD3 R12, PT, PT, R14, 0xffffffe, RZ ;  /* 0x0ffffffe0e0c7810 */ /* 0x001fcc0007ffe0ff */
[----:B------:R0:W1:Y:S02]  /*7490*/  F2I.FTZ.U32.TRUNC.NTZ R13, R12 ;  /* 0x0000000c000d7305 */ /* 0x000064000021f000 */
[----:B0-----:R-:W-:Y:S01]  /*74a0*/  HFMA2 R12, -RZ, RZ, 0, 0 ;  /* 0x00000000ff0c7431 */ /* 0x001fe200000001ff */
[----:B-1----:R-:W-:-:S05]  /*74b0*/  IADD3 R18, PT, PT, RZ, -R13, RZ ;  /* 0x8000000dff127210 */ /* 0x002fca0007ffe0ff */
[----:B------:R-:W-:Y:S01]  /*74c0*/  IMAD R15, R18, R17, RZ ;  /* 0x00000011120f7224 */ /* 0x000fe200078e02ff */
[----:B------:R-:W-:-:S03]  /*74d0*/  IABS R18, R16 ;  /* 0x0000001000127213 */ /* 0x000fc60000000000 */
[----:B------:R-:W-:Y:S01]  /*74e0*/  IMAD.HI.U32 R14, R13, R15, R12 ;  /* 0x0000000f0d0e7227 */ /* 0x000fe200078e000c */
[----:B------:R-:W-:Y:S02]  /*74f0*/  MOV R13, R18 ;  /* 0x00000012000d7202 */ /* 0x000fe40000000f00 */
[----:B------:R-:W-:-:S03]  /*7500*/  MOV R15, R19 ;  /* 0x00000013000f7202 */ /* 0x000fc60000000f00 */
[----:B------:R-:W-:-:S04]  /*7510*/  IMAD.HI.U32 R12, R14, R13, RZ ;  /* 0x0000000d0e0c7227 */ /* 0x000fc800078e00ff */
[----:B------:R-:W-:Y:S02]  /*7520*/  IMAD R12, R12, R15, R13 ;  /* 0x0000000f0c0c7224 */ /* 0x000fe400078e020d */
[----:B------:R-:W0:Y:S03]  /*7530*/  LDC.64 R14, c[0x0][0x390] ;  /* 0x0000e400ff0e7b82 */ /* 0x000e260000000a00 */
[----:B------:R-:W-:-:S13]  /*7540*/  ISETP.GT.U32.AND P0, PT, R17, R12, PT ;  /* 0x0000000c1100720c */ /* 0x000fda0003f04070 */
[----:B------:R-:W-:-:S05]  /*7550*/  @!P0 IMAD.IADD R12, R12, 0x1, -R17 ;  /* 0x000000010c0c8824 */ /* 0x000fca00078e0a11 */
[----:B------:R-:W-:Y:S01]  /*7560*/  ISETP.GT.U32.AND P0, PT, R17, R12, PT ;  /* 0x0000000c1100720c */ /* 0x000fe20003f04070 */
[----:B0-----:R-:W-:-:S12]  /*7570*/  IMAD.WIDE R14, R11, 0x4, R14 ;  /* 0x000000040b0e7825 */ /* 0x001fd800078e020e */
[----:B------:R-:W-:-:S04]  /*7580*/  @!P0 IADD3 R12, PT, PT, R12, -R17, RZ ;  /* 0x800000110c0c8210 */ /* 0x000fc80007ffe0ff */
[----:B------:R-:W-:Y:S01]  /*7590*/  MOV R16, R12 ;  /* 0x0000000c00107202 */ /* 0x000fe20000000f00 */
[----:B------:R-:W-:-:S03]  /*75a0*/  IMAD.MOV.U32 R12, RZ, RZ, R10 ;  /* 0x000000ffff0c7224 */ /* 0x000fc600078e000a */
[----:B------:R-:W-:Y:S02]  /*75b0*/  @!P1 IADD3 R16, PT, PT, -R16, RZ, RZ ;  /* 0x000000ff10109210 */ /* 0x000fe40007ffe1ff */
[----:B------:R-:W-:-:S04]  /*75c0*/  @!P2 LOP3.LUT R16, RZ, R0, RZ, 0x33, !PT ;  /* 0x00000000ff10a212 */ /* 0x000fc800078e33ff */
[----:B------:R-:W-:-:S07]  /*75d0*/  IADD3 R11, PT, PT, R3, R16, RZ ;  /* 0x00000010030b7210 */ /* 0x000fce0007ffe0ff */
.L_x_132:
[----:B012-4-:R-:W0:Y:S01]  /*75e0*/  LDC.64 R16, c[0x0][0x390] ;  /* 0x0000e400ff107b82 */ /* 0x017e220000000a00 */
[----:B------:R-:W2:Y:S01]  /*75f0*/  LDG.E R21, desc[UR4][R14.64] ;  /* 0x000000040e157981 */ /* 0x000ea2000c1e1900 */
[----:B0-----:R-:W-:-:S05]  /*7600*/  IMAD.WIDE R16, R12, 0x4, R16 ;  /* 0x000000040c107825 */ /* 0x001fca00078e0210 */
[----:B------:R-:W2:Y:S02]  /*7610*/  LDG.E R20, desc[UR4][R16.64] ;  /* 0x0000000410147981 */ /* 0x000ea4000c1e1900 */
[----:B--2---:R-:W-:-:S13]  /*7620*/  FSETP.GT.AND P0, PT, R21, R20, PT ;  /* 0x000000141500720b */ /* 0x004fda0003f04000 */
[----:B------:R-:W-:Y:S05]  /*7630*/  @!P0 BRA `(.L_x_126) ;  /* 0x0000001000388947 */ /* 0x000fea0003800000 */
[-C--:B------:R-:W-:Y:S01]  /*7640*/  IABS R23, R0.reuse ;  /* 0x0000000000177213 */ /* 0x080fe20000000000 */
[----:B------:R-:W-:Y:S01]  /*7650*/  IMAD.IADD R13, R12, 0x1, -R5 ;  /* 0x000000010c0d7824 */ /* 0x000fe200078e0a05 */
[----:B------:R-:W-:Y:S01]  /*7660*/  IABS R26, R0 ;  /* 0x00000000001a7213 */ /* 0x000fe20000000000 */
[----:B------:R0:W-:Y:S01]  /*7670*/  STG.E desc[UR4][R14.64], R20 ;  /* 0x000000140e007986 */ /* 0x0001e2000c101904 */
[----:B------:R-:W1:Y:S01]  /*7680*/  I2F.RP R22, R23 ;  /* 0x0000001700167306 */ /* 0x000e620000209400 */
[----:B------:R-:W-:Y:S02]  /*7690*/  ISETP.NE.AND P2, PT, R0, RZ, PT ;  /* 0x000000ff0000720c */ /* 0x000fe40003f45270 */
[----:B------:R-:W-:Y:S01]  /*76a0*/  IADD3 R26, PT, PT, RZ, -R26, RZ ;  /* 0x8000001aff1a7210 */ /* 0x000fe20007ffe0ff */
[----:B------:R0:W-:Y:S01]  /*76b0*/  STG.E desc[UR4][R16.64], R21 ;  /* 0x0000001510007986 */ /* 0x0001e2000c101904 */
[----:B------:R-:W-:-:S03]  /*76c0*/  ISETP.GE.AND P1, PT, R13, RZ, PT ;  /* 0x000000ff0d00720c */ /* 0x000fc60003f26270 */
[----:B-1----:R-:W1:Y:S02]  /*76d0*/  MUFU.RCP R22, R22 ;  /* 0x0000001600167308 */ /* 0x002e640000001000 */
[----:B-1----:R-:W-:-:S06]  /*76e0*/  IADD3 R18, PT, PT, R22, 0xffffffe, RZ ;  /* 0x0ffffffe16127810 */ /* 0x002fcc0007ffe0ff */
[----:B------:R1:W2:Y:S02]  /*76f0*/  F2I.FTZ.U32.TRUNC.NTZ R19, R18 ;  /* 0x0000001200137305 */ /* 0x0002a4000021f000 */
[----:B-1----:R-:W-:Y:S01]  /*7700*/  HFMA2 R18, -RZ, RZ, 0, 0 ;  /* 0x00000000ff127431 */ /* 0x002fe200000001ff */
[----:B--2---:R-:W-:-:S05]  /*7710*/  IADD3 R24, PT, PT, RZ, -R19, RZ ;  /* 0x80000013ff187210 */ /* 0x004fca0007ffe0ff */
[----:B------:R-:W-:Y:S01]  /*7720*/  IMAD R25, R24, R23, RZ ;  /* 0x0000001718197224 */ /* 0x000fe200078e02ff */
[----:B------:R-:W-:-:S03]  /*7730*/  IABS R24, R13 ;  /* 0x0000000d00187213 */ /* 0x000fc60000000000 */
[----:B------:R-:W-:Y:S01]  /*7740*/  IMAD.HI.U32 R22, R19, R25, R18 ;  /* 0x0000001913167227 */ /* 0x000fe200078e0012 */
[----:B------:R-:W-:-:S03]  /*7750*/  MOV R19, R24 ;  /* 0x0000001800137202 */ /* 0x000fc60000000f00 */
[----:B------:R-:W-:Y:S02]  /*7760*/  IMAD.MOV.U32 R24, RZ, RZ, R26 ;  /* 0x000000ffff187224 */ /* 0x000fe400078e001a */
[----:B------:R-:W-:-:S04]  /*7770*/  IMAD.HI.U32 R18, R22, R19, RZ ;  /* 0x0000001316127227 */ /* 0x000fc800078e00ff */
[----:B------:R-:W-:Y:S02]  /*7780*/  IMAD R18, R18, R24, R19 ;  /* 0x0000001812127224 */ /* 0x000fe400078e0213 */
[----:B------:R-:W-:-:S03]  /*7790*/  IMAD.MOV.U32 R19, RZ, RZ, RZ ;  /* 0x000000ffff137224 */ /* 0x000fc600078e00ff */
[----:B------:R-:W-:-:S13]  /*77a0*/  ISETP.GT.U32.AND P0, PT, R23, R18, PT ;  /* 0x000000121700720c */ /* 0x000fda0003f04070 */
[----:B------:R-:W-:-:S04]  /*77b0*/  @!P0 IADD3 R18, PT, PT, R18, -R23, RZ ;  /* 0x8000001712128210 */ /* 0x000fc80007ffe0ff */
[----:B------:R-:W-:-:S13]  /*77c0*/  ISETP.GT.U32.AND P0, PT, R23, R18, PT ;  /* 0x000000121700720c */ /* 0x000fda0003f04070 */
[----:B------:R-:W-:Y:S02]  /*77d0*/  @!P0 IADD3 R18, PT, PT, R18, -R23, RZ ;  /* 0x8000001712128210 */ /* 0x000fe40007ffe0ff */
[----:B------:R-:W-:Y:S02]  /*77e0*/  ISETP.GE.U32.AND P0, PT, R4, 0x3, PT ;  /* 0x000000030400780c */ /* 0x000fe40003f06070 */
[----:B------:R-:W-:Y:S02]  /*77f0*/  @!P1 IADD3 R18, PT, PT, -R18, RZ, RZ ;  /* 0x000000ff12129210 */ /* 0x000fe40007ffe1ff */
[----:B------:R-:W-:-:S04]  /*7800*/  @!P2 LOP3.LUT R18, RZ, R0, RZ, 0x33, !PT ;  /* 0x00000000ff12a212 */ /* 0x000fc800078e33ff */
[----:B------:R-:W-:-:S05]  /*7810*/  IADD3 R13, PT, PT, R3, R18, RZ ;  /* 0x00000012030d7210 */ /* 0x000fca0007ffe0ff */
[----:B0-----:R-:W-:Y:S05]  /*7820*/  @!P0 BRA `(.L_x_127) ;  /* 0x0000000c00508947 */ /* 0x001fea0003800000 */
[----:B------:R-:W-:Y:S01]  /*7830*/  IADD3 R16, PT, PT, -R6, RZ, RZ ;  /* 0x000000ff06107210 */ /* 0x000fe20007ffe1ff */
[----:B------:R-:W-:Y:S01]  /*7840*/  IMAD.MOV.U32 R33, RZ, RZ, R13 ;  /* 0x000000ffff217224 */ /* 0x000fe200078e000d */
[----:B------:R-:W-:Y:S02]  /*7850*/  MOV R35, R11 ;  /* 0x0000000b00237202 */ /* 0x000fe40000000f00 */
[----:B------:R-:W-:Y:S02]  /*7860*/  ISETP.GE.AND P0, PT, R16, RZ, PT ;  /* 0x000000ff1000720c */ /* 0x000fe40003f06270 */
[----:B------:R-:W-:-:S11]  /*7870*/  MOV R32, R9 ;  /* 0x0000000900207202 */ /* 0x000fd60000000f00 */
[----:B------:R-:W-:Y:S05]  /*7880*/  @P0 BRA `(.L_x_128) ;  /* 0x0000000800bc0947 */ /* 0x000fea0003800000 */
[----:B------:R-:W-:Y:S02]  /*7890*/  IADD3 R16, PT, PT, -R32, RZ, RZ ;  /* 0x000000ff20107210 */ /* 0x000fe40007ffe1ff */
[----:B------:R-:W-:Y:S02]  /*78a0*/  PLOP3.LUT P0, PT, PT, PT, PT, 0x80, 0x8 ;  /* 0x000000000008781c */ /* 0x000fe40003f0f070 */
[----:B------:R-:W-:-:S13]  /*78b0*/  ISETP.GT.AND P1, PT, R16, 0xc, PT ;  /* 0x0000000c1000780c */ /* 0x000fda0003f24270 */
[----:B------:R-:W-:Y:S05]  /*78c0*/  @!P1 BRA `(.L_x_129) ;  /* 0x0000000400b89947 */ /* 0x000fea0003800000 */
[----:B------:R-:W-:-:S13]  /*78d0*/  PLOP3.LUT P0, PT, PT, PT, PT, 0x8, 0x80 ;  /* 0x000000000080781c */ /* 0x000fda0003f0e170 */
.L_x_130:
[----:B0-----:R-:W0:Y:S02]  /*78e0*/  LDC.64 R16, c[0x0][0x3d0] ;  /* 0x0000f400ff107b82 */ /* 0x001e240000000a00 */
[----:B0-----:R-:W-:-:S04]  /*78f0*/  IMAD.WIDE R30, R33, 0x4, R16 ;  /* 0x00000004211e7825 */ /* 0x001fc800078e0210 */
[----:B------:R-:W-:Y:S01]  /*7900*/  IMAD.WIDE R20, R35, 0x4, R16 ;  /* 0x0000000423147825 */ /* 0x000fe200078e0210 */
[----:B------:R-:W2:Y:S04]  /*7910*/  LDG.E R34, desc[UR4][R30.64] ;  /* 0x000000041e227981 */ /* 0x000ea8000c1e1900 */
[----:B------:R-:W3:Y:S01]  /*7920*/  LDG.E R37, desc[UR4][R20.64] ;  /* 0x0000000414257981 */ /* 0x000ee2000c1e1900 */
[----:B------:R-:W-:-:S04]  /*7930*/  IMAD.WIDE.U32 R22, R0, 0x4, R30 ;  /* 0x0000000400167825 */ /* 0x000fc800078e001e */
[C---:B------:R-:W-:Y:S01]  /*7940*/  IMAD.WIDE.U32 R24, R0.reuse, 0x4, R20 ;  /* 0x0000000400187825 */ /* 0x040fe200078e0014 */
[----:B--2---:R-:W-:Y:S04]  /*7950*/  STG.E desc[UR4][R20.64], R34 ;  /* 0x0000002214007986 */ /* 0x004fe8000c101904 */
[----:B---3--:R0:W-:Y:S04]  /*7960*/  STG.E desc[UR4][R30.64], R37 ;  /* 0x000000251e007986 */ /* 0x0081e8000c101904 */
[----:B------:R-:W2:Y:S04]  /*7970*/  LDG.E R19, desc[UR4][R22.64] ;  /* 0x0000000416137981 */ /* 0x000ea8000c1e1900 */
[----:B------:R-:W3:Y:S01]  /*7980*/  LDG.E R36, desc[UR4][R24.64] ;  /* 0x0000000418247981 */ /* 0x000ee2000c1e1900 */
[----:B------:R-:W-:-:S04]  /*7990*/  IMAD.WIDE.U32 R26, R0, 0x4, R22 ;  /* 0x00000004001a7825 */ /* 0x000fc800078e0016 */
[C---:B------:R-:W-:Y:S01]  /*79a0*/  IMAD.WIDE.U32 R28, R0.reuse, 0x4, R24 ;  /* 0x00000004001c7825 */ /* 0x040fe200078e0018 */
[----:B--2---:R1:W-:Y:S04]  /*79b0*/  STG.E desc[UR4][R24.64], R19 ;  /* 0x0000001318007986 */ /* 0x0043e8000c101904 */
[----:B---3--:R-:W-:Y:S04]  /*79c0*/  STG.E desc[UR4][R22.64], R36 ;  /* 0x0000002416007986 */ /* 0x008fe8000c101904 */
[----:B0-----:R-:W2:Y:S04]  /*79d0*/  LDG.E R37, desc[UR4][R26.64] ;  /* 0x000000041a257981 */ /* 0x001ea8000c1e1900 */
[----:B------:R-:W3:Y:S01]  /*79e0*/  LDG.E R31, desc[UR4][R28.64] ;  /* 0x000000041c1f7981 */ /* 0x000ee2000c1e1900 */
[----:B-1----:R-:W-:-:S04]  /*79f0*/  IMAD.WIDE.U32 R18, R0, 0x4, R26 ;  /* 0x0000000400127825 */ /* 0x002fc800078e001a */
[C---:B------:R-:W-:Y:S01]  /*7a00*/  IMAD.WIDE.U32 R20, R0.reuse, 0x4, R28 ;  /* 0x0000000400147825 */ /* 0x040fe200078e001c */
[----:B--2---:R0:W-:Y:S04]  /*7a10*/  STG.E desc[UR4][R28.64], R37 ;  /* 0x000000251c007986 */ /* 0x0041e8000c101904 */
[----:B---3--:R1:W-:Y:S04]  /*7a20*/  STG.E desc[UR4][R26.64], R31 ;  /* 0x0000001f1a007986 */ /* 0x0083e8000c101904 */
[----:B------:R-:W2:Y:S04]  /*7a30*/  LDG.E R34, desc[UR4][R20.64] ;  /* 0x0000000414227981 */ /* 0x000ea8000c1e1900 */
[----:B0-----:R-:W3:Y:S01]  /*7a40*/  LDG.E R37, desc[UR4][R18.64] ;  /* 0x0000000412257981 */ /* 0x001ee2000c1e1900 */
[C---:B------:R-:W-:Y:S01]  /*7a50*/  LEA R33, R0.reuse, R33, 0x2 ;  /* 0x0000002100217211 */ /* 0x040fe200078e10ff */
[----:B------:R-:W-:-:S04]  /*7a60*/  IMAD R35, R0, 0x4, R35 ;  /* 0x0000000400237824 */ /* 0x000fc800078e0223 */
[----:B------:R-:W-:-:S04]  /*7a70*/  IMAD.WIDE R22, R33, 0x4, R16 ;  /* 0x0000000421167825 */ /* 0x000fc800078e0210 */
[----:B------:R-:W-:Y:S01]  /*7a80*/  IMAD.WIDE R24, R35, 0x4, R16 ;  /* 0x0000000423187825 */ /* 0x000fe200078e0210 */
[----:B---3--:R-:W-:Y:S04]  /*7a90*/  STG.E desc[UR4][R20.64], R37 ;  /* 0x0000002514007986 */ /* 0x008fe8000c101904 */
[----:B--2---:R0:W-:Y:S04]  /*7aa0*/  STG.E desc[UR4][R18.64], R34 ;  /* 0x0000002212007986 */ /* 0x0041e8000c101904 */
[----:B------:R-:W2:Y:S04]  /*7ab0*/  LDG.E R30, desc[UR4][R22.64] ;  /* 0x00000004161e7981 */ /* 0x000ea8000c1e1900 */
[----:B------:R-:W3:Y:S01]  /*7ac0*/  LDG.E R36, desc[UR4][R24.64] ;  /* 0x0000000418247981 */ /* 0x000ee2000c1e1900 */
[----:B-1----:R-:W-:-:S04]  /*7ad0*/  IMAD.WIDE.U32 R26, R0, 0x4, R22 ;  /* 0x00000004001a7825 */ /* 0x002fc800078e0016 */
        /* <DEDUP_REMOVED lines=9> */
[----:B0-----:R-:W2:Y:S04]  /*7b70*/  LDG.E R34, desc[UR4][R30.64] ;  /* 0x000000041e227981 */ /* 0x001ea8000c1e1900 */
[----:B-1----:R-:W3:Y:S01]  /*7b80*/  LDG.E R37, desc[UR4][R20.64] ;  /* 0x0000000414257981 */ /* 0x002ee2000c1e1900 */
[----:B------:R-:W-:-:S04]  /*7b90*/  IMAD.WIDE.U32 R18, R0, 0x4, R30 ;  /* 0x0000000400127825 */ /* 0x000fc800078e001e */
[C---:B------:R-:W-:Y:S01]  /*7ba0*/  IMAD.WIDE.U32 R24, R0.reuse, 0x4, R20 ;  /* 0x0000000400187825 */ /* 0x040fe200078e0014 */
[----:B--2---:R-:W-:Y:S04]  /*7bb0*/  STG.E desc[UR4][R20.64], R34 ;  /* 0x0000002214007986 */ /* 0x004fe8000c101904 */
[----:B---3--:R0:W-:Y:S04]  /*7bc0*/  STG.E desc[UR4][R30.64], R37 ;  /* 0x000000251e007986 */ /* 0x0081e8000c101904 */
[----:B------:R-:W2:Y:S04]  /*7bd0*/  LDG.E R29, desc[UR4][R18.64] ;  /* 0x00000004121d7981 */ /* 0x000ea8000c1e1900 */
[----:B------:R-:W3:Y:S01]  /*7be0*/  LDG.E R36, desc[UR4][R24.64] ;  /* 0x0000000418247981 */ /* 0x000ee2000c1e1900 */
[----:B------:R-:W-:-:S02]  /*7bf0*/  LEA R33, R0, R33, 0x2 ;  /* 0x0000002100217211 */ /* 0x000fc400078e10ff */
[----:B------:R-:W-:-:S03]  /*7c00*/  LEA R35, R0, R35, 0x2 ;  /* 0x0000002300237211 */ /* 0x000fc600078e10ff */
[----:B------:R-:W-:-:S04]  /*7c10*/  IMAD.WIDE R22, R33, 0x4, R16 ;  /* 0x0000000421167825 */ /* 0x000fc800078e0210 */
[----:B------:R-:W-:Y:S01]  /*7c20*/  IMAD.WIDE R26, R35, 0x4, R16 ;  /* 0x00000004231a7825 */ /* 0x000fe200078e0210 */
[----:B--2---:R1:W-:Y:S04]  /*7c30*/  STG.E desc[UR4][R24.64], R29 ;  /* 0x0000001d18007986 */ /* 0x0043e8000c101904 */
[----:B---3--:R-:W-:Y:S04]  /*7c40*/  STG.E desc[UR4][R18.64], R36 ;  /* 0x0000002412007986 */ /* 0x008fe8000c101904 */
[----:B0-----:R-:W2:Y:S04]  /*7c50*/  LDG.E R37, desc[UR4][R22.64] ;  /* 0x0000000416257981 */ /* 0x001ea8000c1e1900 */
[----:B------:R-:W3:Y:S01]  /*7c60*/  LDG.E R34, desc[UR4][R26.64] ;  /* 0x000000041a227981 */ /* 0x000ee2000c1e1900 */
[----:B------:R-:W-:-:S04]  /*7c70*/  IMAD.WIDE.U32 R20, R0, 0x4, R22 ;  /* 0x0000000400147825 */ /* 0x000fc800078e0016 */
[C---:B-1----:R-:W-:Y:S01]  /*7c80*/  IMAD.WIDE.U32 R28, R0.reuse, 0x4, R26 ;  /* 0x00000004001c7825 */ /* 0x042fe200078e001a */
[----:B--2---:R0:W-:Y:S04]  /*7c90*/  STG.E desc[UR4][R26.64], R37 ;  /* 0x000000251a007986 */ /* 0x0041e8000c101904 */
[----:B---3--:R1:W-:Y:S04]  /*7ca0*/  STG.E desc[UR4][R22.64], R34 ;  /* 0x0000002216007986 */ /* 0x0083e8000c101904 */
[----:B0-----:R-:W2:Y:S04]  /*7cb0*/  LDG.E R37, desc[UR4][R28.64] ;  /* 0x000000041c257981 */ /* 0x001ea8000c1e1900 */
[----:B-1----:R-:W3:Y:S01]  /*7cc0*/  LDG.E R34, desc[UR4][R20.64] ;  /* 0x0000000414227981 */ /* 0x002ee2000c1e1900 */
[----:B------:R-:W-:-:S04]  /*7cd0*/  IMAD.WIDE.U32 R30, R0, 0x4, R20 ;  /* 0x00000004001e7825 */ /* 0x000fc800078e0014 */
[C---:B------:R-:W-:Y:S01]  /*7ce0*/  IMAD.WIDE.U32 R24, R0.reuse, 0x4, R28 ;  /* 0x0000000400187825 */ /* 0x040fe200078e001c */
[----:B---3--:R-:W-:Y:S04]  /*7cf0*/  STG.E desc[UR4][R28.64], R34 ;  /* 0x000000221c007986 */ /* 0x008fe8000c101904 */
[----:B--2---:R0:W-:Y:S04]  /*7d00*/  STG.E desc[UR4][R20.64], R37 ;  /* 0x0000002514007986 */ /* 0x0041e8000c101904 */
[----:B------:R-:W2:Y:S04]  /*7d10*/  LDG.E R23, desc[UR4][R30.64] ;  /* 0x000000041e177981 */ /* 0x000ea8000c1e1900 */
[----:B------:R-:W3:Y:S01]  /*7d20*/  LDG.E R36, desc[UR4][R24.64] ;  /* 0x0000000418247981 */ /* 0x000ee2000c1e1900 */
[----:B------:R-:W-:-:S04]  /*7d30*/  IMAD.WIDE.U32 R18, R0, 0x4, R30 ;  /* 0x0000000400127825 */ /* 0x000fc800078e001e */
[C---:B------:R-:W-:Y:S01]  /*7d40*/  IMAD.WIDE.U32 R26, R0.reuse, 0x4, R24 ;  /* 0x00000004001a7825 */ /* 0x040fe200078e0018 */
[----:B--2---:R-:W-:Y:S04]  /*7d50*/  STG.E desc[UR4][R24.64], R23 ;  /* 0x0000001718007986 */ /* 0x004fe8000c101904 */
[----:B---3--:R-:W-:Y:S04]  /*7d60*/  STG.E desc[UR4][R30.64], R36 ;  /* 0x000000241e007986 */ /* 0x008fe8000c101904 */
[----:B------:R-:W2:Y:S04]  /*7d70*/  LDG.E R22, desc[UR4][R18.64] ;  /* 0x0000000412167981 */ /* 0x000ea8000c1e1900 */
[----:B0-----:R-:W3:Y:S01]  /*7d80*/  LDG.E R37, desc[UR4][R26.64] ;  /* 0x000000041a257981 */ /* 0x001ee2000c1e1900 */
[C---:B------:R-:W-:Y:S01]  /*7d90*/  LEA R33, R0.reuse, R33, 0x2 ;  /* 0x0000002100217211 */ /* 0x040fe200078e10ff */
[----:B------:R-:W-:-:S04]  /*7da0*/  IMAD R35, R0, 0x4, R35 ;  /* 0x0000000400237824 */ /* 0x000fc800078e0223 */
[----:B------:R-:W-:-:S04]  /*7db0*/  IMAD.WIDE R20, R33, 0x4, R16 ;  /* 0x0000000421147825 */ /* 0x000fc800078e0210 */
[----:B------:R-:W-:Y:S01]  /*7dc0*/  IMAD.WIDE R16, R35, 0x4, R16 ;  /* 0x0000000423107825 */ /* 0x000fe200078e0210 */
[----:B--2---:R0:W-:Y:S04]  /*7dd0*/  STG.E desc[UR4][R26.64], R22 ;  /* 0x000000161a007986 */ /* 0x0041e8000c101904 */
[----:B---3--:R-:W-:Y:S04]  /*7de0*/  STG.E desc[UR4][R18.64], R37 ;  /* 0x0000002512007986 */ /* 0x008fe8000c101904 */
[----:B------:R-:W2:Y:S04]  /*7df0*/  LDG.E R29, desc[UR4][R20.64] ;  /* 0x00000004141d7981 */ /* 0x000ea8000c1e1900 */
[----:B------:R-:W3:Y:S01]  /*7e00*/  LDG.E R34, desc[UR4][R16.64] ;  /* 0x0000000410227981 */ /* 0x000ee2000c1e1900 */
[----:B0-----:R-:W-:-:S04]  /*7e10*/  IMAD.WIDE.U32 R22, R0, 0x4, R20 ;  /* 0x0000000400167825 */ /* 0x001fc800078e0014 */
[C---:B------:R-:W-:Y:S01]  /*7e20*/  IMAD.WIDE.U32 R24, R0.reuse, 0x4, R16 ;  /* 0x0000000400187825 */ /* 0x040fe200078e0010 */
[----:B--2---:R0:W-:Y:S04]  /*7e30*/  STG.E desc[UR4][R16.64], R29 ;  /* 0x0000001d10007986 */ /* 0x0041e8000c101904 */
[----:B---3--:R1:W-:Y:S04]  /*7e40*/  STG.E desc[UR4][R20.64], R34 ;  /* 0x0000002214007986 */ /* 0x0083e8000c101904 */
        /* <DEDUP_REMOVED lines=8> */
[----:B------:R-:W-:-:S04]  /*7ed0*/  IMAD.WIDE.U32 R18, R0, 0x4, R28 ;  /* 0x0000000400127825 */ /* 0x000fc800078e001c */
[----:B------:R-:W-:Y:S01]  /*7ee0*/  IMAD.WIDE.U32 R16, R0, 0x4, R26 ;  /* 0x0000000400107825 */ /* 0x000fe200078e001a */
[----:B--2---:R0:W-:Y:S04]  /*7ef0*/  STG.E desc[UR4][R26.64], R36 ;  /* 0x000000241a007986 */ /* 0x0041e8000c101904 */
[----:B---3--:R0:W-:Y:S04]  /*7f00*/  STG.E desc[UR4][R28.64], R37 ;  /* 0x000000251c007986 */ /* 0x0081e8000c101904 */
[----:B-1----:R-:W2:Y:S04]  /*7f10*/  LDG.E R20, desc[UR4][R18.64] ;  /* 0x0000000412147981 */ /* 0x002ea8000c1e1900 */
[----:B------:R-:W3:Y:S01]  /*7f20*/  LDG.E R21, desc[UR4][R16.64] ;  /* 0x0000000410157981 */ /* 0x000ee2000c1e1900 */
[----:B------:R-:W-:-:S04]  /*7f30*/  IADD3 R32, PT, PT, R32, 0x10, RZ ;  /* 0x0000001020207810 */ /* 0x000fc80007ffe0ff */
[----:B------:R-:W-:Y:S02]  /*7f40*/  ISETP.GE.AND P1, PT, R32, -0xc, PT ;  /* 0xfffffff42000780c */ /* 0x000fe40003f26270 */
[C---:B------:R-:W-:Y:S02]  /*7f50*/  LEA R33, R0.reuse, R33, 0x2 ;  /* 0x0000002100217211 */ /* 0x040fe400078e10ff */
[----:B------:R-:W-:Y:S01]  /*7f60*/  LEA R35, R0, R35, 0x2 ;  /* 0x0000002300237211 */ /* 0x000fe200078e10ff */
[----:B--2---:R0:W-:Y:S04]  /*7f70*/  STG.E desc[UR4][R16.64], R20 ;  /* 0x0000001410007986 */ /* 0x0041e8000c101904 */
[----:B---3--:R0:W-:Y:S04]  /*7f80*/  STG.E desc[UR4][R18.64], R21 ;  /* 0x0000001512007986 */ /* 0x0081e8000c101904 */
[----:B------:R-:W-:Y:S05]  /*7f90*/  @!P1 BRA `(.L_x_130) ;  /* 0xfffffff800509947 */ /* 0x000fea000383ffff */
[----:B0-----:R-:W-:-:S07]  /*7fa0*/  IMAD.MOV.U32 R19, RZ, RZ, R6 ;  /* 0x000000ffff137224 */ /* 0x001fce00078e0006 */
.L_x_129:
[----:B------:R-:W-:-:S04]  /*7fb0*/  IADD3 R16, PT, PT, -R32, RZ, RZ ;  /* 0x000000ff20107210 */ /* 0x000fc80007ffe1ff */
[----:B------:R-:W-:-:S13]  /*7fc0*/  ISETP.GT.AND P1, PT, R16, 0x4, PT ;  /* 0x000000041000780c */ /* 0x000fda0003f24270 */
[----:B------:R-:W-:Y:S05]  /*7fd0*/  @!P1 BRA `(.L_x_131) ;  /* 0x0000000000e09947 */ /* 0x000fea0003800000 */
[----:B------:R-:W0:Y:S02]  /*7fe0*/  LDC.64 R16, c[0x0][0x3d0] ;  /* 0x0000f400ff107b82 */ /* 0x000e240000000a00 */
        /* <DEDUP_REMOVED lines=13> */
[----:B---3--:R2:W-:Y:S04]  /*80c0*/  STG.E desc[UR4][R18.64], R36 ;  /* 0x0000002412007986 */ /* 0x0085e8000c101904 */
[----:B0-----:R-:W3:Y:S04]  /*80d0*/  LDG.E R37, desc[UR4][R24.64] ;  /* 0x0000000418257981 */ /* 0x001ee8000c1e1900 */
[----:B------:R-:W4:Y:S01]  /*80e0*/  LDG.E R27, desc[UR4][R22.64] ;  /* 0x00000004161b7981 */ /* 0x000f22000c1e1900 */
[----:B-1----:R-:W-:-:S04]  /*80f0*/  IMAD.WIDE.U32 R30, R0, 0x4, R24 ;  /* 0x00000004001e7825 */ /* 0x002fc800078e0018 */
[C---:B------:R-:W-:Y:S01]  /*8100*/  IMAD.WIDE.U32 R28, R0.reuse, 0x4, R22 ;  /* 0x00000004001c7825 */ /* 0x040fe200078e0016 */
[----:B---3--:R0:W-:Y:S04]  /*8110*/  STG.E desc[UR4][R22.64], R37 ;  /* 0x0000002516007986 */ /* 0x0081e8000c101904 */
[----:B----4-:R-:W-:Y:S04]  /*8120*/  STG.E desc[UR4][R24.64], R27 ;  /* 0x0000001b18007986 */ /* 0x010fe8000c101904 */
[----:B------:R-:W3:Y:S04]  /*8130*/  LDG.E R26, desc[UR4][R30.64] ;  /* 0x000000041e1a7981 */ /* 0x000ee8000c1e1900 */
[----:B------:R-:W4:Y:S01]  /*8140*/  LDG.E R34, desc[UR4][R28.64] ;  /* 0x000000041c227981 */ /* 0x000f22000c1e1900 */
[----:B------:R-:W-:-:S02]  /*8150*/  LEA R33, R0, R33, 0x2 ;  /* 0x0000002100217211 */ /* 0x000fc400078e10ff */
[----:B------:R-:W-:-:S03]  /*8160*/  LEA R35, R0, R35, 0x2 ;  /* 0x0000002300237211 */ /* 0x000fc600078e10ff */
[----:B--2---:R-:W-:-:S04]  /*8170*/  IMAD.WIDE R18, R33, 0x4, R16 ;  /* 0x0000000421127825 */ /* 0x004fc800078e0210 */
[----:B------:R-:W-:Y:S01]  /*8180*/  IMAD.WIDE R16, R35, 0x4, R16 ;  /* 0x0000000423107825 */ /* 0x000fe200078e0210 */
[----:B---3--:R-:W-:Y:S04]  /*8190*/  STG.E desc[UR4][R28.64], R26 ;  /* 0x0000001a1c007986 */ /* 0x008fe8000c101904 */
[----:B----4-:R1:W-:Y:S04]  /*81a0*/  STG.E desc[UR4][R30.64], R34 ;  /* 0x000000221e007986 */ /* 0x0103e8000c101904 */
[----:B------:R-:W2:Y:S04]  /*81b0*/  LDG.E R36, desc[UR4][R18.64] ;  /* 0x0000000412247981 */ /* 0x000ea8000c1e1900 */
[----:B0-----:R-:W3:Y:S01]  /*81c0*/  LDG.E R37, desc[UR4][R16.64] ;  /* 0x0000000410257981 */ /* 0x001ee2000c1e1900 */
[----:B------:R-:W-:-:S04]  /*81d0*/  IMAD.WIDE.U32 R20, R0, 0x4, R18 ;  /* 0x0000000400147825 */ /* 0x000fc800078e0012 */
[C---:B------:R-:W-:Y:S01]  /*81e0*/  IMAD.WIDE.U32 R22, R0.reuse, 0x4, R16 ;  /* 0x0000000400167825 */ /* 0x040fe200078e0010 */
[----:B--2---:R-:W-:Y:S04]  /*81f0*/  STG.E desc[UR4][R16.64], R36 ;  /* 0x0000002410007986 */ /* 0x004fe8000c101904 */
[----:B---3--:R0:W-:Y:S04]  /*8200*/  STG.E desc[UR4][R18.64], R37 ;  /* 0x0000002512007986 */ /* 0x0081e8000c101904 */
[----:B-1----:R-:W2:Y:S04]  /*8210*/  LDG.E R31, desc[UR4][R22.64] ;  /* 0x00000004161f7981 */ /* 0x002ea8000c1e1900 */
[----:B0-----:R-:W3:Y:S01]  /*8220*/  LDG.E R37, desc[UR4][R20.64] ;  /* 0x0000000414257981 */ /* 0x001ee2000c1e1900 */
[----:B------:R-:W-:-:S04]  /*8230*/  IMAD.WIDE.U32 R24, R0, 0x4, R20 ;  /* 0x0000000400187825 */ /* 0x000fc800078e0014 */
[C---:B------:R-:W-:Y:S01]  /*8240*/  IMAD.WIDE.U32 R26, R0.reuse, 0x4, R22 ;  /* 0x00000004001a7825 */ /* 0x040fe200078e0016 */
[----:B---3--:R0:W-:Y:S04]  /*8250*/  STG.E desc[UR4][R22.64], R37 ;  /* 0x0000002516007986 */ /* 0x0081e8000c101904 */
[----:B--2---:R0:W-:Y:S04]  /*8260*/  STG.E desc[UR4][R20.64], R31 ;  /* 0x0000001f14007986 */ /* 0x0041e8000c101904 */
[----:B------:R-:W2:Y:S04]  /*8270*/  LDG.E R34, desc[UR4][R24.64] ;  /* 0x0000000418227981 */ /* 0x000ea8000c1e1900 */
[----:B------:R-:W3:Y:S01]  /*8280*/  LDG.E R30, desc[UR4][R26.64] ;  /* 0x000000041a1e7981 */ /* 0x000ee2000c1e1900 */
[----:B------:R-:W-:-:S04]  /*8290*/  IMAD.WIDE.U32 R28, R0, 0x4, R24 ;  /* 0x00000004001c7825 */ /* 0x000fc800078e0018 */
[----:B------:R-:W-:Y:S01]  /*82a0*/  IMAD.WIDE.U32 R16, R0, 0x4, R26 ;  /* 0x0000000400107825 */ /* 0x000fe200078e001a */
[----:B--2---:R0:W-:Y:S04]  /*82b0*/  STG.E desc[UR4][R26.64], R34 ;  /* 0x000000221a007986 */ /* 0x0041e8000c101904 */
[----:B---3--:R0:W-:Y:S04]  /*82c0*/  STG.E desc[UR4][R24.64], R30 ;  /* 0x0000001e18007986 */ /* 0x0081e8000c101904 */
[----:B------:R-:W2:Y:S04]  /*82d0*/  LDG.E R36, desc[UR4][R28.64] ;  /* 0x000000041c247981 */ /* 0x000ea8000c1e1900 */
[----:B------:R-:W3:Y:S01]  /*82e0*/  LDG.E R18, desc[UR4][R16.64] ;  /* 0x0000000410127981 */ /* 0x000ee2000c1e1900 */
[----:B------:R-:W-:Y:S01]  /*82f0*/  PLOP3.LUT P0, PT, PT, PT, PT, 0x8, 0x80 ;  /* 0x000000000080781c */ /* 0x000fe20003f0e170 */
[----:B------:R-:W-:Y:S01]  /*8300*/  VIADD R32, R32, 0x8 ;  /* 0x0000000820207836 */ /* 0x000fe20000000000 */
[----:B------:R-:W-:-:S02]  /*8310*/  MOV R19, R6 ;  /* 0x0000000600137202 */ /* 0x000fc40000000f00 */
[C---:B------:R-:W-:Y:S02]  /*8320*/  LEA R33, R0.reuse, R33, 0x2 ;  /* 0x0000002100217211 */ /* 0x040fe400078e10ff */
[----:B------:R-:W-:Y:S01]  /*8330*/  LEA R35, R0, R35, 0x2 ;  /* 0x0000002300237211 */ /* 0x000fe200078e10ff */
[----:B--2---:R0:W-:Y:S04]  /*8340*/  STG.E desc[UR4][R16.64], R36 ;  /* 0x0000002410007986 */ /* 0x0041e8000c101904 */
[----:B---3--:R0:W-:Y:S02]  /*8350*/  STG.E desc[UR4][R28.64], R18 ;  /* 0x000000121c007986 */ /* 0x0081e4000c101904 */
.L_x_131:
[----:B------:R-:W-:-:S13]  /*8360*/  ISETP.NE.OR P0, PT, R32, RZ, P0 ;  /* 0x000000ff2000720c */ /* 0x000fda0000705670 */
[----:B------:R-:W-:Y:S05]  /*8370*/  @!P0 BRA `(.L_x_127) ;  /* 0x00000000007c8947 */ /* 0x000fea0003800000 */
.L_x_128:
[----:B01----:R-:W0:Y:S02]  /*8380*/  LDC.64 R18, c[0x0][0x3d0] ;  /* 0x0000f400ff127b82 */ /* 0x003e240000000a00 */
        /* <DEDUP_REMOVED lines=14> */
[----:B0-----:R-:W2:Y:S04]  /*8470*/  LDG.E R29, desc[UR4][R20.64] ;  /* 0x00000004141d7981 */ /* 0x001ea8000c1e1900 */
[----:B------:R-:W3:Y:S01]  /*8480*/  LDG.E R36, desc[UR4][R22.64] ;  /* 0x0000000416247981 */ /* 0x000ee2000c1e1900 */
[----:B------:R-:W-:-:S04]  /*8490*/  IMAD.WIDE.U32 R16, R0, 0x4, R20 ;  /* 0x0000000400107825 */ /* 0x000fc800078e0014 */
[----:B------:R-:W-:Y:S01]  /*84a0*/  IMAD.WIDE.U32 R18, R0, 0x4, R22 ;  /* 0x0000000400127825 */ /* 0x000fe200078e0016 */
[----:B--2---:R1:W-:Y:S04]  /*84b0*/  STG.E desc[UR4][R22.64], R29 ;  /* 0x0000001d16007986 */ /* 0x0043e8000c101904 */
[----:B---3--:R1:W-:Y:S04]  /*84c0*/  STG.E desc[UR4][R20.64], R36 ;  /* 0x0000002414007986 */ /* 0x0083e8000c101904 */
[----:B------:R-:W2:Y:S04]  /*84d0*/  LDG.E R37, desc[UR4][R16.64] ;  /* 0x0000000410257981 */ /* 0x000ea8000c1e1900 */
[----:B------:R-:W3:Y:S01]  /*84e0*/  LDG.E R31, desc[UR4][R18.64] ;  /* 0x00000004121f7981 */ /* 0x000ee2000c1e1900 */
[----:B------:R-:W-:Y:S01]  /*84f0*/  VIADD R32, R32, 0x4 ;  /* 0x0000000420207836 */ /* 0x000fe20000000000 */
[----:B------:R-:W-:-:S02]  /*8500*/  LEA R33, R0, R33, 0x2 ;  /* 0x0000002100217211 */ /* 0x000fc400078e10ff */
[----:B------:R-:W-:Y:S02]  /*8510*/  LEA R35, R0, R35, 0x2 ;  /* 0x0000002300237211 */ /* 0x000fe400078e10ff */
[----:B------:R-:W-:Y:S01]  /*8520*/  ISETP.NE.AND P0, PT, R32, RZ, PT ;  /* 0x000000ff2000720c */ /* 0x000fe20003f05270 */
[----:B--2---:R1:W-:Y:S04]  /*8530*/  STG.E desc[UR4][R18.64], R37 ;  /* 0x0000002512007986 */ /* 0x0043e8000c101904 */
[----:B---3--:R1:W-:Y:S08]  /*8540*/  STG.E desc[UR4][R16.64], R31 ;  /* 0x0000001f10007986 */ /* 0x0083f0000c101904 */
[----:B------:R-:W-:Y:S05]  /*8550*/  @P0 BRA `(.L_x_128) ;  /* 0xfffffffc00880947 */ /* 0x000fea000383ffff */
[----:B-1----:R-:W-:-:S07]  /*8560*/  MOV R19, R6 ;  /* 0x0000000600137202 */ /* 0x002fce0000000f00 */
.L_x_127:
[----:B------:R-:W-:-:S13]  /*8570*/  ISETP.NE.AND P0, PT, R2, RZ, PT ;  /* 0x000000ff0200720c */ /* 0x000fda0003f05270 */
[----:B------:R-:W-:Y:S05]  /*8580*/  @!P0 BRA `(.L_x_126) ;  /* 0x0000000000648947 */ /* 0x000fea0003800000 */
[----:B0-----:R-:W0:Y:S01]  /*8590*/  LDC.64 R16, c[0x0][0x3d0] ;  /* 0x0000f400ff107b82 */ /* 0x001e220000000a00 */
[CC--:B------:R-:W-:Y:S02]  /*85a0*/  IMAD R21, R0.reuse, R19.reuse, R13 ;  /* 0x0000001300157224 */ /* 0x0c0fe400078e020d */
[----:B------:R-:W-:Y:S02]  /*85b0*/  IMAD R13, R0, R19, R11 ;  /* 0x00000013000d7224 */ /* 0x000fe400078e020b */
[----:B0-----:R-:W-:-:S04]  /*85c0*/  IMAD.WIDE R18, R21, 0x4, R16 ;  /* 0x0000000415127825 */ /* 0x001fc800078e0210 */
[----:B------:R-:W-:Y:S01]  /*85d0*/  IMAD.WIDE R16, R13, 0x4, R16 ;  /* 0x000000040d107825 */ /* 0x000fe200078e0210 */
[----:B------:R-:W2:Y:S04]  /*85e0*/  LDG.E R21, desc[UR4][R18.64] ;  /* 0x0000000412157981 */ /* 0x000ea8000c1e1900 */
[----:B------:R-:W3:Y:S01]  /*85f0*/  LDG.E R13, desc[UR4][R16.64] ;  /* 0x00000004100d7981 */ /* 0x000ee2000c1e1900 */
[----:B------:R-:W-:-:S03]  /*8600*/  ISETP.NE.AND P0, PT, R2, 0x1, PT ;  /* 0x000000010200780c */ /* 0x000fc60003f05270 */
[----:B--2---:R1:W-:Y:S04]  /*8610*/  STG.E desc[UR4][R16.64], R21 ;  /* 0x0000001510007986 */ /* 0x0043e8000c101904 */
[----:B---3--:R1:W-:Y:S06]  /*8620*/  STG.E desc[UR4][R18.64], R13 ;  /* 0x0000000d12007986 */ /* 0x0083ec000c101904 */
[----:B------:R-:W-:Y:S05]  /*8630*/  @!P0 BRA `(.L_x_126) ;  /* 0x0000000000388947 */ /* 0x000fea0003800000 */
[----:B-1----:R-:W-:-:S04]  /*8640*/  IMAD.WIDE.U32 R18, R0, 0x4, R18 ;  /* 0x0000000400127825 */ /* 0x002fc800078e0012 */
[----:B------:R-:W-:Y:S01]  /*8650*/  IMAD.WIDE.U32 R16, R0, 0x4, R16 ;  /* 0x0000000400107825 */ /* 0x000fe200078e0010 */
[----:B------:R-:W2:Y:S04]  /*8660*/  LDG.E R21, desc[UR4][R18.64] ;  /* 0x0000000412157981 */ /* 0x000ea8000c1e1900 */
[----:B------:R-:W3:Y:S01]  /*8670*/  LDG.E R13, desc[UR4][R16.64] ;  /* 0x00000004100d7981 */ /* 0x000ee2000c1e1900 */
[----:B------:R-:W-:-:S03]  /*8680*/  ISETP.NE.AND P0, PT, R2, 0x2, PT ;  /* 0x000000020200780c */ /* 0x000fc60003f05270 */
[----:B--2---:R2:W-:Y:S04]  /*8690*/  STG.E desc[UR4][R16.64], R21 ;  /* 0x0000001510007986 */ /* 0x0045e8000c101904 */
[----:B---3--:R2:W-:Y:S06]  /*86a0*/  STG.E desc[UR4][R18.64], R13 ;  /* 0x0000000d12007986 */ /* 0x0085ec000c101904 */
[----:B------:R-:W-:Y:S05]  /*86b0*/  @!P0 BRA `(.L_x_126) ;  /* 0x0000000000188947 */ /* 0x000fea0003800000 */
[----:B--2---:R-:W-:-:S04]  /*86c0*/  IMAD.WIDE.U32 R18, R0, 0x4, R18 ;  /* 0x0000000400127825 */ /* 0x004fc800078e0012 */
[----:B------:R-:W-:Y:S01]  /*86d0*/  IMAD.WIDE.U32 R16, R0, 0x4, R16 ;  /* 0x0000000400107825 */ /* 0x000fe200078e0010 */
[----:B------:R-:W2:Y:S04]  /*86e0*/  LDG.E R21, desc[UR4][R18.64] ;  /* 0x0000000412157981 */ /* 0x000ea8000c1e1900 */
[----:B------:R-:W3:Y:S04]  /*86f0*/  LDG.E R13, desc[UR4][R16.64] ;  /* 0x00000004100d7981 */ /* 0x000ee8000c1e1900 */
[----:B--2---:R4:W-:Y:S04]  /*8700*/  STG.E desc[UR4][R16.64], R21 ;  /* 0x0000001510007986 */ /* 0x0049e8000c101904 */
[----:B---3--:R4:W-:Y:S02]  /*8710*/  STG.E desc[UR4][R18.64], R13 ;  /* 0x0000000d12007986 */ /* 0x0089e4000c101904 */
.L_x_126:
[----:B------:R-:W-:-:S05]  /*8720*/  VIADD R12, R12, 0x1 ;  /* 0x000000010c0c7836 */ /* 0x000fca0000000000 */
[----:B------:R-:W-:-:S13]  /*8730*/  ISETP.NE.AND P0, PT, R12, R7, PT ;  /* 0x000000070c00720c */ /* 0x000fda0003f05270 */
[----:B------:R-:W-:Y:S05]  /*8740*/  @P0 BRA `(.L_x_132) ;  /* 0xffffffec00a40947 */ /* 0x000fea000383ffff */
.L_x_125:
[----:B------:R-:W-:Y:S02]  /*8750*/  ISETP.GE.AND P0, PT, R10, R8, PT ;  /* 0x000000080a00720c */ /* 0x000fe40003f06270 */
[----:B------:R-:W-:-:S11]  /*8760*/  MOV R11, R10 ;  /* 0x0000000a000b7202 */ /* 0x000fd60000000f00 */
[----:B------:R-:W-:Y:S05]  /*8770*/  @!P0 BRA `(.L_x_133) ;  /* 0xffffffec00148947 */ /* 0x000fea000383ffff */
[----:B------:R-:W-:Y:S05]  /*8780*/  EXIT ;  /* 0x000000000000794d */ /* 0x000fea0003800000 */
        .weak           $__internal_0_$__cuda_sm20_sqrt_rn_f32_slowpath
        .type           $__internal_0_$__cuda_sm20_sqrt_rn_f32_slowpath,@function
        .size           $__internal_0_$__cuda_sm20_sqrt_rn_f32_slowpath,($__internal_1_$__cuda_sm3x_div_rn_noftz_f32_slowpath - $__internal_0_$__cuda_sm20_sqrt_rn_f32_slowpath)
$__internal_0_$__cuda_sm20_sqrt_rn_f32_slowpath:
[----:B------:R-:W-:-:S13]  /*8790*/  LOP3.LUT P0, RZ, R10, 0x7fffffff, RZ, 0xc0, !PT ;  /* 0x7fffffff0aff7812 */ /* 0x000fda000780c0ff */
[----:B------:R-:W-:Y:S01]  /*87a0*/  @!P0 MOV R18, R10 ;  /* 0x0000000a00128202 */ /* 0x000fe20000000f00 */
[----:B------:R-:W-:Y:S06]  /*87b0*/  @!P0 BRA `(.L_x_134) ;  /* 0x0000000000408947 */ /* 0x000fec0003800000 */
[----:B------:R-:W-:-:S13]  /*87c0*/  FSETP.GEU.FTZ.AND P0, PT, R10, RZ, PT ;  /* 0x000000ff0a00720b */ /* 0x000fda0003f1e000 */
[----:B------:R-:W-:Y:S01]  /*87d0*/  @!P0 MOV R18, 0x7fffffff ;  /* 0x7fffffff00128802 */ /* 0x000fe20000000f00 */
[----:B------:R-:W-:Y:S06]  /*87e0*/  @!P0 BRA `(.L_x_134) ;  /* 0x0000000000348947 */ /* 0x000fec0003800000 */
[----:B------:R-:W-:-:S13]  /*87f0*/  FSETP.GTU.FTZ.AND P0, PT, |R10|, +INF , PT ;  /* 0x7f8000000a00780b */ /* 0x000fda0003f1c200 */
[----:B------:R-:W-:Y:S01]  /*8800*/  @P0 FADD.FTZ R18, R10, 1 ;  /* 0x3f8000000a120421 */ /* 0x000fe20000010000 */
[----:B------:R-:W-:Y:S06]  /*8810*/  @P0 BRA `(.L_x_134) ;  /* 0x0000000000280947 */ /* 0x000fec0003800000 */
[----:B------:R-:W-:-:S13]  /*8820*/  FSETP.NEU.FTZ.AND P0, PT, |R10|, +INF , PT ;  /* 0x7f8000000a00780b */ /* 0x000fda0003f1d200 */
[----:B------:R-:W-:-:S04]  /*8830*/  @P0 FFMA R19, R10, 1.84467440737095516160e+19, RZ ;  /* 0x5f8000000a130823 */ /* 0x000fc800000000ff */
[----:B------:R-:W0:Y:S02]  /*8840*/  @P0 MUFU.RSQ R18, R19 ;  /* 0x0000001300120308 */ /* 0x000e240000001400 */
[----:B0-----:R-:W-:Y:S01]  /*8850*/  @P0 FMUL.FTZ R20, R19, R18 ;  /* 0x0000001213140220 */ /* 0x001fe20000410000 */
[----:B------:R-:W-:Y:S01]  /*8860*/  @P0 FMUL.FTZ R22, R18, 0.5 ;  /* 0x3f00000012160820 */ /* 0x000fe20000410000 */
[----:B------:R-:W-:Y:S02]  /*8870*/  @!P0 IMAD.MOV.U32 R18, RZ, RZ, R10 ;  /* 0x000000ffff128224 */ /* 0x000fe400078e000a */
[----:B------:R-:W-:-:S04]  /*8880*/  @P0 FADD.FTZ R21, -R20, -RZ ;  /* 0x800000ff14150221 */ /* 0x000fc80000010100 */
[----:B------:R-:W-:-:S04]  /*8890*/  @P0 FFMA R21, R20, R21, R19 ;  /* 0x0000001514150223 */ /* 0x000fc80000000013 */
[----:B------:R-:W-:-:S04]  /*88a0*/  @P0 FFMA R21, R21, R22, R20 ;  /* 0x0000001615150223 */ /* 0x000fc80000000014 */
[----:B------:R-:W-:-:S07]  /*88b0*/  @P0 FMUL.FTZ R18, R21, 2.3283064365386962891e-10 ;  /* 0x2f80000015120820 */ /* 0x000fce0000410000 */
.L_x_134:
[----:B------:R-:W-:Y:S01]  /*88c0*/  HFMA2 R19, -RZ, RZ, 0, 0 ;  /* 0x00000000ff137431 */ /* 0x000fe200000001ff */
[----:B------:R-:W-:Y:S02]  /*88d0*/  MOV R10, R18 ;  /* 0x00000012000a7202 */ /* 0x000fe40000000f00 */
[----:B------:R-:W-:-:S04]  /*88e0*/  MOV R18, R23 ;  /* 0x0000001700127202 */ /* 0x000fc80000000f00 */
[----:B------:R-:W-:Y:S05]  /*88f0*/  RET.REL.NODEC R18 `(_Z8block_QRPfS_S_S_S_S_S_S_S_PiS_PKiS2_S2_) ;  /* 0xffffff7412c07950 */ /* 0x000fea0003c3ffff */
        .weak           $__internal_1_$__cuda_sm3x_div_rn_noftz_f32_slowpath
        .type           $__internal_1_$__cuda_sm3x_div_rn_noftz_f32_slowpath,@function
        .size           $__internal_1_$__cuda_sm3x_div_rn_noftz_f32_slowpath,(.L_x_148 - $__internal_1_$__cuda_sm3x_div_rn_noftz_f32_slowpath)
$__internal_1_$__cuda_sm3x_div_rn_noftz_f32_slowpath:
[----:B------:R-:W-:Y:S01]  /*8900*/  SHF.R.U32.HI R21, RZ, 0x17, R10 ;  /* 0x00000017ff157819 */ /* 0x000fe2000001160a */
[----:B------:R-:W-:Y:S01]  /*8910*/  BSSY.RECONVERGENT B4, `(.L_x_135) ;  /* 0x0000062000047945 */ /* 0x000fe20003800200 */
[----:B------:R-:W-:Y:S02]  /*8920*/  SHF.R.U32.HI R22, RZ, 0x17, R9 ;  /* 0x00000017ff167819 */ /* 0x000fe40000011609 */
[----:B------:R-:W-:Y:S02]  /*8930*/  LOP3.LUT R21, R21, 0xff, RZ, 0xc0, !PT ;  /* 0x000000ff15157812 */ /* 0x000fe400078ec0ff */
[----:B------:R-:W-:-:S03]  /*8940*/  LOP3.LUT R27, R22, 0xff, RZ, 0xc0, !PT ;  /* 0x000000ff161b7812 */ /* 0x000fc600078ec0ff */
[----:B------:R-:W-:Y:S01]  /*8950*/  VIADD R24, R21, 0xffffffff ;  /* 0xffffffff15187836 */ /* 0x000fe20000000000 */
[----:B------:R-:W-:-:S04]  /*8960*/  IADD3 R23, PT, PT, R27, -0x1, RZ ;  /* 0xffffffff1b177810 */ /* 0x000fc80007ffe0ff */
[----:B------:R-:W-:-:S04]  /*8970*/  ISETP.GT.U32.AND P0, PT, R24, 0xfd, PT ;  /* 0x000000fd1800780c */ /* 0x000fc80003f04070 */
[----:B------:R-:W-:-:S13]  /*8980*/  ISETP.GT.U32.OR P0, PT, R23, 0xfd, P0 ;  /* 0x000000fd1700780c */ /* 0x000fda0000704470 */
[----:B------:R-:W-:Y:S01]  /*8990*/  @!P0 MOV R22, RZ ;  /* 0x000000ff00168202 */ /* 0x000fe20000000f00 */
[----:B------:R-:W-:Y:S06]  /*89a0*/  @!P0 BRA `(.L_x_136) ;  /* 0x00000000005c8947 */ /* 0x000fec0003800000 */
[----:B------:R-:W-:Y:S02]  /*89b0*/  FSETP.GTU.FTZ.AND P0, PT, |R9|, +INF , PT ;  /* 0x7f8000000900780b */ /* 0x000fe40003f1c200 */
[----:B------:R-:W-:-:S04]  /*89c0*/  FSETP.GTU.FTZ.AND P1, PT, |R10|, +INF , PT ;  /* 0x7f8000000a00780b */ /* 0x000fc80003f3c200 */
[----:B------:R-:W-:-:S13]  /*89d0*/  PLOP3.LUT P0, PT, P0, P1, PT, 0xf8, 0x8f ;  /* 0x00000000008f781c */ /* 0x000fda0000703f70 */
[----:B------:R-:W-:Y:S05]  /*89e0*/  @P0 BRA `(.L_x_137) ;  /* 0x00000004004c0947 */ /* 0x000fea0003800000 */
[----:B------:R-:W-:-:S13]  /*89f0*/  LOP3.LUT P0, RZ, R10, 0x7fffffff, R9, 0xc8, !PT ;  /* 0x7fffffff0aff7812 */ /* 0x000fda000780c809 */
[----:B------:R-:W-:Y:S05]  /*8a00*/  @!P0 BRA `(.L_x_138) ;  /* 0x00000004003c8947 */ /* 0x000fea0003800000 */
[C---:B------:R-:W-:Y:S02]  /*8a10*/  FSETP.NEU.FTZ.AND P1, PT, |R9|.reuse, +INF , PT ;  /* 0x7f8000000900780b */ /* 0x040fe40003f3d200 */
[----:B------:R-:W-:Y:S02]  /*8a20*/  FSETP.NEU.FTZ.AND P2, PT, |R10|, +INF , PT ;  /* 0x7f8000000a00780b */ /* 0x000fe40003f5d200 */
[----:B------:R-:W-:-:S11]  /*8a30*/  FSETP.NEU.FTZ.AND P0, PT, |R9|, +INF , PT ;  /* 0x7f8000000900780b */ /* 0x000fd60003f1d200 */
[----:B------:R-:W-:Y:S05]  /*8a40*/  @!P2 BRA !P1, `(.L_x_138) ;  /* 0x00000004002ca947 */ /* 0x000fea0004800000 */
[----:B------:R-:W-:-:S04]  /*8a50*/  LOP3.LUT P1, RZ, R9, 0x7fffffff, RZ, 0xc0, !PT ;  /* 0x7fffffff09ff7812 */ /* 0x000fc8000782c0ff */
[----:B------:R-:W-:-:S13]  /*8a60*/  PLOP3.LUT P1, PT, P2, P1, PT, 0x2f, 0xf2 ;  /* 0x0000000000f2781c */ /* 0x000fda0001722577 */
[----:B------:R-:W-:Y:S05]  /*8a70*/  @P1 BRA `(.L_x_139) ;  /* 0x0000000400181947 */ /* 0x000fea0003800000 */
[----:B------:R-:W-:-:S04]  /*8a80*/  LOP3.LUT P1, RZ, R10, 0x7fffffff, RZ, 0xc0, !PT ;  /* 0x7fffffff0aff7812 */ /* 0x000fc8000782c0ff */
[----:B------:R-:W-:-:S13]  /*8a90*/  PLOP3.LUT P0, PT, P0, P1, PT, 0x2f, 0xf2 ;  /* 0x0000000000f2781c */ /* 0x000fda0000702577 */
[----:B------:R-:W-:Y:S05]  /*8aa0*/  @P0 BRA `(.L_x_140) ;  /* 0x0000000400000947 */ /* 0x000fea0003800000 */
[----:B------:R-:W-:Y:S02]  /*8ab0*/  ISETP.GE.AND P0, PT, R23, RZ, PT ;  /* 0x000000ff1700720c */ /* 0x000fe40003f06270 */
[----:B------:R-:W-:-:S11]  /*8ac0*/  ISETP.GE.AND P1, PT, R24, RZ, PT ;  /* 0x000000ff1800720c */ /* 0x000fd60003f26270 */
[----:B------:R-:W-:Y:S01]  /*8ad0*/  @P0 MOV R22, RZ ;  /* 0x000000ff00160202 */ /* 0x000fe20000000f00 */
[----:B------:R-:W-:Y:S02]  /*8ae0*/  @!P0 IMAD.MOV.U32 R22, RZ, RZ, -0x40 ;  /* 0xffffffc0ff168424 */ /* 0x000fe400078e00ff */
[----:B------:R-:W-:Y:S01]  /*8af0*/  @!P0 FFMA R9, R9, 1.84467440737095516160e+19, RZ ;  /* 0x5f80000009098823 */ /* 0x000fe200000000ff */
[----:B------:R-:W-:Y:S02]  /*8b00*/  @!P1 FFMA R10, R10, 1.84467440737095516160e+19, RZ ;  /* 0x5f8000000a0a9823 */ /* 0x000fe400000000ff */
[----:B------:R-:W-:-:S07]  /*8b10*/  @!P1 IADD3 R22, PT, PT, R22, 0x40, RZ ;  /* 0x0000004016169810 */ /* 0x000fce0007ffe0ff */
.L_x_136:
[----:B------:R-:W-:Y:S01]  /*8b20*/  LEA R23, R21, 0xc0800000, 0x17 ;  /* 0xc080000015177811 */ /* 0x000fe200078eb8ff */
[----:B------:R-:W-:Y:S03]  /*8b30*/  BSSY.RECONVERGENT B5, `(.L_x_141) ;  /* 0x0000036000057945 */ /* 0x000fe60003800200 */
[----:B------:R-:W-:Y:S02]  /*8b40*/  IADD3 R25, PT, PT, -R23, R10, RZ ;  /* 0x0000000a17197210 */ /* 0x000fe40007ffe1ff */
[----:B------:R-:W-:Y:S02]  /*8b50*/  IADD3 R10, PT, PT, R27, -0x7f, RZ ;  /* 0xffffff811b0a7810 */ /* 0x000fe40007ffe0ff */
[----:B------:R-:W0:Y:S01]  /*8b60*/  MUFU.RCP R24, R25 ;  /* 0x0000001900187308 */ /* 0x000e220000001000 */
[----:B------:R-:W-:Y:S01]  /*8b70*/  FADD.FTZ R26, -R25, -RZ ;  /* 0x800000ff191a7221 */ /* 0x000fe20000010100 */
[C---:B------:R-:W-:Y:S01]  /*8b80*/  IADD3 R21, PT, PT, R10.reuse, 0x7f, -R21 ;  /* 0x0000007f0a157810 */ /* 0x040fe20007ffe815 */
[----:B------:R-:W-:-:S04]  /*8b90*/  IMAD R9, R10, -0x800000, R9 ;  /* 0xff8000000a097824 */ /* 0x000fc800078e0209 */
[----:B------:R-:W-:Y:S02]  /*8ba0*/  IMAD.IADD R21, R21, 0x1, R22 ;  /* 0x0000000115157824 */ /* 0x000fe400078e0216 */
[----:B0-----:R-:W-:-:S04]  /*8bb0*/  FFMA R23, R24, R26, 1 ;  /* 0x3f80000018177423 */ /* 0x001fc8000000001a */
[----:B------:R-:W-:-:S04]  /*8bc0*/  FFMA R24, R24, R23, R24 ;  /* 0x0000001718187223 */ /* 0x000fc80000000018 */
[----:B------:R-:W-:-:S04]  /*8bd0*/  FFMA R23, R9, R24, RZ ;  /* 0x0000001809177223 */ /* 0x000fc800000000ff */
[----:B------:R-:W-:-:S04]  /*8be0*/  FFMA R27, R26, R23, R9 ;  /* 0x000000171a1b7223 */ /* 0x000fc80000000009 */
[----:B------:R-:W-:-:S04]  /*8bf0*/  FFMA R23, R24, R27, R23 ;  /* 0x0000001b18177223 */ /* 0x000fc80000000017 */
[----:B------:R-:W-:-:S04]  /*8c00*/  FFMA R26, R26, R23, R9 ;  /* 0x000000171a1a7223 */ /* 0x000fc80000000009 */
[----:B------:R-:W-:-:S05]  /*8c10*/  FFMA R9, R24, R26, R23 ;  /* 0x0000001a18097223 */ /* 0x000fca0000000017 */
[----:B------:R-:W-:-:S04]  /*8c20*/  SHF.R.U32.HI R10, RZ, 0x17, R9 ;  /* 0x00000017ff0a7819 */ /* 0x000fc80000011609 */
[----:B------:R-:W-:-:S04]  /*8c30*/  LOP3.LUT R10, R10, 0xff, RZ, 0xc0, !PT ;  /* 0x000000ff0a0a7812 */ /* 0x000fc800078ec0ff */
[----:B------:R-:W-:-:S04]  /*8c40*/  IADD3 R25, PT, PT, R10, R21, RZ ;  /* 0x000000150a197210 */ /* 0x000fc80007ffe0ff */
[----:B------:R-:W-:-:S04]  /*8c50*/  IADD3 R10, PT, PT, R25, -0x1, RZ ;  /* 0xffffffff190a7810 */ /* 0x000fc80007ffe0ff */
[----:B------:R-:W-:-:S13]  /*8c60*/  ISETP.GE.U32.AND P0, PT, R10, 0xfe, PT ;  /* 0x000000fe0a00780c */ /* 0x000fda0003f06070 */
[----:B------:R-:W-:Y:S05]  /*8c70*/  @!P0 BRA `(.L_x_142) ;  /* 0x0000000000808947 */ /* 0x000fea0003800000 */
[----:B------:R-:W-:-:S13]  /*8c80*/  ISETP.GT.AND P0, PT, R25, 0xfe, PT ;  /* 0x000000fe1900780c */ /* 0x000fda0003f04270 */
[----:B------:R-:W-:Y:S05]  /*8c90*/  @P0 BRA `(.L_x_143) ;  /* 0x00000000006c0947 */ /* 0x000fea0003800000 */
[----:B------:R-:W-:-:S13]  /*8ca0*/  ISETP.GE.AND P0, PT, R25, 0x1, PT ;  /* 0x000000011900780c */ /* 0x000fda0003f06270 */
[----:B------:R-:W-:Y:S05]  /*8cb0*/  @P0 BRA `(.L_x_144) ;  /* 0x0000000000740947 */ /* 0x000fea0003800000 */
[----:B------:R-:W-:Y:S02]  /*8cc0*/  ISETP.GE.AND P0, PT, R25, -0x18, PT ;  /* 0xffffffe81900780c */ /* 0x000fe40003f06270 */
[----:B------:R-:W-:-:S11]  /*8cd0*/  LOP3.LUT R9, R9, 0x80000000, RZ, 0xc0, !PT ;  /* 0x8000000009097812 */ /* 0x000fd600078ec0ff */
[----:B------:R-:W-:Y:S05]  /*8ce0*/  @!P0 BRA `(.L_x_144) ;  /* 0x0000000000688947 */ /* 0x000fea0003800000 */
[-CC-:B------:R-:W-:Y:S01]  /*8cf0*/  FFMA.RZ R10, R24, R26.reuse, R23.reuse ;  /* 0x0000001a180a7223 */ /* 0x180fe2000000c017 */
[C---:B------:R-:W-:Y:S02]  /*8d00*/  IADD3 R22, PT, PT, R25.reuse, 0x20, RZ ;  /* 0x0000002019167810 */ /* 0x040fe40007ffe0ff */
[----:B------:R-:W-:Y:S02]  /*8d10*/  ISETP.NE.AND P2, PT, R25, RZ, PT ;  /* 0x000000ff1900720c */ /* 0x000fe40003f45270 */
[----:B------:R-:W-:Y:S01]  /*8d20*/  LOP3.LUT R21, R10, 0x7fffff, RZ, 0xc0, !PT ;  /* 0x007fffff0a157812 */ /* 0x000fe200078ec0ff */
[CCC-:B------:R-:W-:Y:S01]  /*8d30*/  FFMA.RP R10, R24.reuse, R26.reuse, R23.reuse ;  /* 0x0000001a180a7223 */ /* 0x1c0fe20000008017 */
[----:B------:R-:W-:Y:S01]  /*8d40*/  FFMA.RM R23, R24, R26, R23 ;  /* 0x0000001a18177223 */ /* 0x000fe20000004017 */
[----:B------:R-:W-:Y:S01]  /*8d50*/  IMAD.MOV R24, RZ, RZ, -R25 ;  /* 0x000000ffff187224 */ /* 0x000fe200078e0a19 */
[----:B------:R-:W-:Y:S02]  /*8d60*/  LOP3.LUT R21, R21, 0x800000, RZ, 0xfc, !PT ;  /* 0x0080000015157812 */ /* 0x000fe400078efcff */
[----:B------:R-:W-:-:S02]  /*8d70*/  ISETP.NE.AND P1, PT, R25, RZ, PT ;  /* 0x000000ff1900720c */ /* 0x000fc40003f25270 */
[----:B------:R-:W-:Y:S02]  /*8d80*/  SHF.L.U32 R22, R21, R22, RZ ;  /* 0x0000001615167219 */ /* 0x000fe400000006ff */
[----:B------:R-:W-:Y:S02]  /*8d90*/  FSETP.NEU.FTZ.AND P0, PT, R10, R23, PT ;  /* 0x000000170a00720b */ /* 0x000fe40003f1d000 */
[----:B------:R-:W-:Y:S02]  /*8da0*/  SEL R10, R24, RZ, P2 ;  /* 0x000000ff180a7207 */ /* 0x000fe40001000000 */
[----:B------:R-:W-:Y:S02]  /*8db0*/  ISETP.NE.AND P1, PT, R22, RZ, P1 ;  /* 0x000000ff1600720c */ /* 0x000fe40000f25270 */
[----:B------:R-:W-:Y:S02]  /*8dc0*/  SHF.R.U32.HI R10, RZ, R10, R21 ;  /* 0x0000000aff0a7219 */ /* 0x000fe40000011615 */
[----:B------:R-:W-:-:S02]  /*8dd0*/  PLOP3.LUT P0, PT, P0, P1, PT, 0xf8, 0x8f ;  /* 0x00000000008f781c */ /* 0x000fc40000703f70 */
[----:B------:R-:W-:Y:S02]  /*8de0*/  SHF.R.U32.HI R22, RZ, 0x1, R10 ;  /* 0x00000001ff167819 */ /* 0x000fe4000001160a */
[----:B------:R-:W-:-:S04]  /*8df0*/  SEL R21, RZ, 0x1, !P0 ;  /* 0x00000001ff157807 */ /* 0x000fc80004000000 */
[----:B------:R-:W-:-:S04]  /*8e00*/  LOP3.LUT R21, R21, 0x1, R22, 0xf8, !PT ;  /* 0x0000000115157812 */ /* 0x000fc800078ef816 */
[----:B------:R-:W-:-:S04]  /*8e10*/  LOP3.LUT R21, R21, R10, RZ, 0xc0, !PT ;  /* 0x0000000a15157212 */ /* 0x000fc800078ec0ff */
[----:B------:R-:W-:-:S04]  /*8e20*/  IADD3 R22, PT, PT, R22, R21, RZ ;  /* 0x0000001516167210 */ /* 0x000fc80007ffe0ff */
[----:B------:R-:W-:Y:S01]  /*8e30*/  LOP3.LUT R9, R22, R9, RZ, 0xfc, !PT ;  /* 0x0000000916097212 */ /* 0x000fe200078efcff */
[----:B------:R-:W-:Y:S06]  /*8e40*/  BRA `(.L_x_144) ;  /* 0x0000000000107947 */ /* 0x000fec0003800000 */
.L_x_143:
[----:B------:R-:W-:-:S04]  /*8e50*/  LOP3.LUT R9, R9, 0x80000000, RZ, 0xc0, !PT ;  /* 0x8000000009097812 */ /* 0x000fc800078ec0ff */
[----:B------:R-:W-:Y:S01]  /*8e60*/  LOP3.LUT R9, R9, 0x7f800000, RZ, 0xfc, !PT ;  /* 0x7f80000009097812 */ /* 0x000fe200078efcff */
[----:B------:R-:W-:Y:S06]  /*8e70*/  BRA `(.L_x_144) ;  /* 0x0000000000047947 */ /* 0x000fec0003800000 */
.L_x_142:
[----:B------:R-:W-:-:S07]  /*8e80*/  LEA R9, R21, R9, 0x17 ;  /* 0x0000000915097211 */ /* 0x000fce00078eb8ff */
.L_x_144:
[----:B------:R-:W-:Y:S05]  /*8e90*/  BSYNC.RECONVERGENT B5 ;  /* 0x0000000000057941 */ /* 0x000fea0003800200 */
.L_x_141:
[----:B------:R-:W-:Y:S05]  /*8ea0*/  BRA `(.L_x_145) ;  /* 0x0000000000207947 */ /* 0x000fea0003800000 */
.L_x_140:
[----:B------:R-:W-:-:S04]  /*8eb0*/  LOP3.LUT R9, R10, 0x80000000, R9, 0x48, !PT ;  /* 0x800000000a097812 */ /* 0x000fc800078e4809 */
[----:B------:R-:W-:Y:S01]  /*8ec0*/  LOP3.LUT R9, R9, 0x7f800000, RZ, 0xfc, !PT ;  /* 0x7f80000009097812 */ /* 0x000fe200078efcff */
[----:B------:R-:W-:Y:S06]  /*8ed0*/  BRA `(.L_x_145) ;  /* 0x0000000000147947 */ /* 0x000fec0003800000 */
.L_x_139:
[----:B------:R-:W-:Y:S01]  /*8ee0*/  LOP3.LUT R9, R10, 0x80000000, R9, 0x48, !PT ;  /* 0x800000000a097812 */ /* 0x000fe200078e4809 */
[----:B------:R-:W-:Y:S06]  /*8ef0*/  BRA `(.L_x_145) ;  /* 0x00000000000c7947 */ /* 0x000fec0003800000 */
.L_x_138:
[----:B------:R-:W0:Y:S01]  /*8f00*/  MUFU.RSQ R9, -QNAN ;  /* 0xffc0000000097908 */ /* 0x000e220000001400 */
[----:B------:R-:W-:Y:S05]  /*8f10*/  BRA `(.L_x_145) ;  /* 0x0000000000047947 */ /* 0x000fea0003800000 */
.L_x_137:
[----:B------:R-:W-:-:S07]  /*8f20*/  FADD.FTZ R9, R9, R10 ;  /* 0x0000000a09097221 */ /* 0x000fce0000010000 */
.L_x_145:
[----:B------:R-:W-:Y:S05]  /*8f30*/  BSYNC.RECONVERGENT B4 ;  /* 0x0000000000047941 */ /* 0x000fea0003800200 */
.L_x_135:
[----:B------:R-:W-:-:S04]  /*8f40*/  HFMA2 R21, -RZ, RZ, 0, 0 ;  /* 0x00000000ff157431 */ /* 0x000fc800000001ff */
[----:B0-----:R-:W-:Y:S05]  /*8f50*/  RET.REL.NODEC R20 `(_Z8block_QRPfS_S_S_S_S_S_S_S_PiS_PKiS2_S2_) ;  /* 0xffffff7014287950 */ /* 0x001fea0003c3ffff */
.L_x_146:
[----:B------:R-:W-:-:S00]  /*8f60*/  BRA `(.L_x_146) ;  /* 0xfffffffc00fc7947 */ /* 0x000fc0000383ffff */
[----:B------:R-:W-:-:S00]  /*8f70*/  NOP ;  /* 0x0000000000007918 */ /* 0x000fc00000000000 */
        /* <DEDUP_REMOVED lines=8> */
.L_x_148:


//--------------------- .nv.shared.reserved.0     --------------------------
	.section	.nv.shared.reserved.0,"aw",@nobits
	.weak		__nv_reservedSMEM_offset_0_alias
	.size		__nv_reservedSMEM_offset_0_alias, 0, 64
	.other		__nv_reservedSMEM_offset_0_alias,@"STO_CUDA_RESERVED_SHARED STV_DEFAULT"
__nv_reservedSMEM_offset_0_alias:
	.zero		0
	.zero		64


//--------------------- .nv.constant0._Z8block_QRPfS_S_S_S_S_S_S_S_PiS_PKiS2_S2_ --------------------------
	.section	.nv.constant0._Z8block_QRPfS_S_S_S_S_S_S_S_PiS_PKiS2_S2_,"a",@progbits
	.sectionflags	@""
	.align	4
.nv.constant0._Z8block_QRPfS_S_S_S_S_S_S_S_PiS_PKiS2_S2_:
	.zero		1008


//--------------------- SYMBOLS --------------------------

	.type		.nv.reservedSmem.offset0,@object
	.size		.nv.reservedSmem.offset0,0x4
